	.target	sm_90a

	.elftype	@"ET_EXEC"


//--------------------- .note.nv.tkinfo           --------------------------
	.section	.note.nv.tkinfo,"",@"SHT_NOTE"
	.sectionflags	@"SHF_NOTE_NV_TKINFO"
	.tkinfo
        /*0018*/ 	.word	0x00000002
        /*0030*/ 	.string	""
        /*0030*/ 	.string	"ptxas"
        /*0030*/ 	.string	"Cuda compilation tools, release 13.0, V13.0.88"
        /*0030*/ 	.string	"Build cuda_13.0.r13.0/compiler.36424714_0"
        /*0030*/ 	.string	"-arch sm_90a -m 64 "



//--------------------- .note.nv.cuinfo           --------------------------
	.section	.note.nv.cuinfo,"",@"SHT_NOTE"
	.sectionflags	@"SHF_NOTE_NV_CUINFO"
        /*0018*/ 	.short	0x0002
        /*001a*/ 	.short	0x005a
        /*001c*/ 	.short	0x0082
	.zero		2


//--------------------- .nv.info                  --------------------------
	.section	.nv.info,"",@"SHT_CUDA_INFO"
	.align	4


	//----- nvinfo : EIATTR_REGCOUNT
	.align		4
        /*0000*/ 	.byte	0x04, 0x2f
        /*0002*/ 	.short	(.L_15 - .L_14)
	.align		4
.L_14:
        /*0004*/ 	.word	index@(_ZN7cutlass13device_kernelINS_4gemm6kernel13GemmUniversalIN4cute5tupleIJiiiiEEENS1_10collective13CollectiveMmaINS1_34MainloopSm90TmaGmmaWarpSpecializedILi3ENS5_IJNS4_1CILi1EEESB_SB_EEENS1_35KernelTmaWarpSpecializedCooperativeEEENS5_IJNSA_ILi128EEENSA_ILi64EEESG_EEEaNS5_IJlSB_lEEEaSI_NS4_8TiledMMAINS4_8MMA_AtomIJNS4_4SM904GMMA26MMA_64x64x32_S32S8S8_SS_TNEEEENS4_6LayoutINS5_IJNSA_ILi2EEESB_SB_EEENS5_IJSB_NSA_ILi0EEESS_EEEEENS5_IJNS4_10UnderscoreESV_SV_EEEEENS4_13SM90_TMA_LOADENS4_14ComposedLayoutINS4_7SwizzleILi2ELi4ELi3EEENS4_18smem_ptr_flag_bitsILi8EEENSP_INS5_IJNSA_ILi8EEESG_EEENS5_IJSG_SB_EEEEEEEvNS4_8identityESY_S18_vS19_EENS_8epilogue10collective6detail29Sm90TmaWarpSpecializedAdapterINS1C_15DefaultEpilogueIaSI_SI_NS1B_6thread17LinearCombinationIaLi1EiiLNS1G_9ScaleType4KindE0ELNS_15FloatRoundStyleE2EaEENS1_15EpilogueDefaultEEEEEvvEEEEvNT_6ParamsE)
        /*0008*/ 	.word	0x000000a8


	//----- nvinfo : EIATTR_FRAME_SIZE
	.align		4
.L_15:
        /*000c*/ 	.byte	0x04, 0x11
        /*000e*/ 	.short	(.L_17 - .L_16)
	.align		4
.L_16:
        /*0010*/ 	.word	index@(_ZN7cutlass13device_kernelINS_4gemm6kernel13GemmUniversalIN4cute5tupleIJiiiiEEENS1_10collective13CollectiveMmaINS1_34MainloopSm90TmaGmmaWarpSpecializedILi3ENS5_IJNS4_1CILi1EEESB_SB_EEENS1_35KernelTmaWarpSpecializedCooperativeEEENS5_IJNSA_ILi128EEENSA_ILi64EEESG_EEEaNS5_IJlSB_lEEEaSI_NS4_8TiledMMAINS4_8MMA_AtomIJNS4_4SM904GMMA26MMA_64x64x32_S32S8S8_SS_TNEEEENS4_6LayoutINS5_IJNSA_ILi2EEESB_SB_EEENS5_IJSB_NSA_ILi0EEESS_EEEEENS5_IJNS4_10UnderscoreESV_SV_EEEEENS4_13SM90_TMA_LOADENS4_14ComposedLayoutINS4_7SwizzleILi2ELi4ELi3EEENS4_18smem_ptr_flag_bitsILi8EEENSP_INS5_IJNSA_ILi8EEESG_EEENS5_IJSG_SB_EEEEEEEvNS4_8identityESY_S18_vS19_EENS_8epilogue10collective6detail29Sm90TmaWarpSpecializedAdapterINS1C_15DefaultEpilogueIaSI_SI_NS1B_6thread17LinearCombinationIaLi1EiiLNS1G_9ScaleType4KindE0ELNS_15FloatRoundStyleE2EaEENS1_15EpilogueDefaultEEEEEvvEEEEvNT_6ParamsE)
        /*0014*/ 	.word	0x00000000


	//----- nvinfo : EIATTR_MIN_STACK_SIZE
	.align		4
.L_17:
        /*0018*/ 	.byte	0x04, 0x12
        /*001a*/ 	.short	(.L_19 - .L_18)
	.align		4
.L_18:
        /*001c*/ 	.word	index@(_ZN7cutlass13device_kernelINS_4gemm6kernel13GemmUniversalIN4cute5tupleIJiiiiEEENS1_10collective13CollectiveMmaINS1_34MainloopSm90TmaGmmaWarpSpecializedILi3ENS5_IJNS4_1CILi1EEESB_SB_EEENS1_35KernelTmaWarpSpecializedCooperativeEEENS5_IJNSA_ILi128EEENSA_ILi64EEESG_EEEaNS5_IJlSB_lEEEaSI_NS4_8TiledMMAINS4_8MMA_AtomIJNS4_4SM904GMMA26MMA_64x64x32_S32S8S8_SS_TNEEEENS4_6LayoutINS5_IJNSA_ILi2EEESB_SB_EEENS5_IJSB_NSA_ILi0EEESS_EEEEENS5_IJNS4_10UnderscoreESV_SV_EEEEENS4_13SM90_TMA_LOADENS4_14ComposedLayoutINS4_7SwizzleILi2ELi4ELi3EEENS4_18smem_ptr_flag_bitsILi8EEENSP_INS5_IJNSA_ILi8EEESG_EEENS5_IJSG_SB_EEEEEEEvNS4_8identityESY_S18_vS19_EENS_8epilogue10collective6detail29Sm90TmaWarpSpecializedAdapterINS1C_15DefaultEpilogueIaSI_SI_NS1B_6thread17LinearCombinationIaLi1EiiLNS1G_9ScaleType4KindE0ELNS_15FloatRoundStyleE2EaEENS1_15EpilogueDefaultEEEEEvvEEEEvNT_6ParamsE)
        /*0020*/ 	.word	0x00000000
.L_19:


//--------------------- .nv.compat                --------------------------
	.section	.nv.compat,"",@"SHT_CUDA_COMPAT_INFO"
	.align	4
        /*0000*/ 	.byte	0x02, 0x09, 0x01, 0x00, 0x02, 0x02, 0x04, 0x00, 0x02, 0x05, 0x05, 0x00, 0x03, 0x07, 0x01, 0x01
        /*0010*/ 	.byte	0x02, 0x03, 0x01, 0x00, 0x02, 0x06, 0x01, 0x00, 0x04, 0x0b, 0x08, 0x00, 0x00, 0x00, 0x00, 0x00
        /*0020*/ 	.byte	0x00, 0x00, 0x00, 0x00


//--------------------- .nv.info._ZN7cutlass13device_kernelINS_4gemm6kernel13GemmUniversalIN4cute5tupleIJiiiiEEENS1_10collective13CollectiveMmaINS1_34MainloopSm90TmaGmmaWarpSpecializedILi3ENS5_IJNS4_1CILi1EEESB_SB_EEENS1_35KernelTmaWarpSpecializedCooperativeEEENS5_IJNSA_ILi128EEENSA_ILi64EEESG_EEEaNS5_IJlSB_lEEEaSI_NS4_8TiledMMAINS4_8MMA_AtomIJNS4_4SM904GMMA26MMA_64x64x32_S32S8S8_SS_TNEEEENS4_6LayoutINS5_IJNSA_ILi2EEESB_SB_EEENS5_IJSB_NSA_ILi0EEESS_EEEEENS5_IJNS4_10UnderscoreESV_SV_EEEEENS4_13SM90_TMA_LOADENS4_14ComposedLayoutINS4_7SwizzleILi2ELi4ELi3EEENS4_18smem_ptr_flag_bitsILi8EEENSP_INS5_IJNSA_ILi8EEESG_EEENS5_IJSG_SB_EEEEEEEvNS4_8identityESY_S18_vS19_EENS_8epilogue10collective6detail29Sm90TmaWarpSpecializedAdapterINS1C_15DefaultEpilogueIaSI_SI_NS1B_6thread17LinearCombinationIaLi1EiiLNS1G_9ScaleType4KindE0ELNS_15FloatRoundStyleE2EaEENS1_15EpilogueDefaultEEEEEvvEEEEvNT_6ParamsE --------------------------
	.section	.nv.info._ZN7cutlass13device_kernelINS_4gemm6kernel13GemmUniversalIN4cute5tupleIJiiiiEEENS1_10collective13CollectiveMmaINS1_34MainloopSm90TmaGmmaWarpSpecializedILi3ENS5_IJNS4_1CILi1EEESB_SB_EEENS1_35KernelTmaWarpSpecializedCooperativeEEENS5_IJNSA_ILi128EEENSA_ILi64EEESG_EEEaNS5_IJlSB_lEEEaSI_NS4_8TiledMMAINS4_8MMA_AtomIJNS4_4SM904GMMA26MMA_64x64x32_S32S8S8_SS_TNEEEENS4_6LayoutINS5_IJNSA_ILi2EEESB_SB_EEENS5_IJSB_NSA_ILi0EEESS_EEEEENS5_IJNS4_10UnderscoreESV_SV_EEEEENS4_13SM90_TMA_LOADENS4_14ComposedLayoutINS4_7SwizzleILi2ELi4ELi3EEENS4_18smem_ptr_flag_bitsILi8EEENSP_INS5_IJNSA_ILi8EEESG_EEENS5_IJSG_SB_EEEEEEEvNS4_8identityESY_S18_vS19_EENS_8epilogue10collective6detail29Sm90TmaWarpSpecializedAdapterINS1C_15DefaultEpilogueIaSI_SI_NS1B_6thread17LinearCombinationIaLi1EiiLNS1G_9ScaleType4KindE0ELNS_15FloatRoundStyleE2EaEENS1_15EpilogueDefaultEEEEEvvEEEEvNT_6ParamsE,"",@"SHT_CUDA_INFO"
	.sectionflags	@""
	.align	4


	//----- nvinfo : EIATTR_CUDA_API_VERSION
	.align		4
        /*0000*/ 	.byte	0x04, 0x37
        /*0002*/ 	.short	(.L_21 - .L_20)
.L_20:
        /*0004*/ 	.word	0x00000082


	//----- nvinfo : EIATTR_KPARAM_INFO
	.align		4
.L_21:
        /*0008*/ 	.byte	0x04, 0x17
        /*000a*/ 	.short	(.L_23 - .L_22)
.L_22:
        /*000c*/ 	.word	0x00000000
        /*0010*/ 	.short	0x0000
        /*0012*/ 	.short	0x0070
        /*0014*/ 	.byte	0x00, 0xf0, 0x01, 0x10


	//----- nvinfo : EIATTR_SPARSE_MMA_MASK
	.align		4
.L_23:
        /*0018*/ 	.byte	0x03, 0x50
        /*001a*/ 	.short	0x0000


	//----- nvinfo : EIATTR_MAXREG_COUNT
	.align		4
        /*001c*/ 	.byte	0x03, 0x1b
        /*001e*/ 	.short	0x00a8


	//----- nvinfo : EIATTR_NUM_BARRIERS
	.align		4
        /*0020*/ 	.byte	0x02, 0x4c
        /*0022*/ 	.byte	0x01
	.zero		1


	//----- nvinfo : EIATTR_EXTERNS
	.align		4
        /*0024*/ 	.byte	0x04, 0x0f
        /*0026*/ 	.short	(.L_25 - .L_24)


	//   ....[0]....
	.align		4
.L_24:
        /*0028*/ 	.word	index@(__assertfail)


	//----- nvinfo : EIATTR_MERCURY_ISA_VERSION
	.align		4
.L_25:
        /*002c*/ 	.byte	0x03, 0x5f
        /*002e*/ 	.short	0x0101


	//----- nvinfo : EIATTR_INT_WARP_WIDE_INSTR_OFFSETS
	.align		4
        /*0030*/ 	.byte	0x04, 0x31
        /*0032*/ 	.short	(.L_27 - .L_26)


	//   ....[0]....
.L_26:
        /*0034*/ 	.word	0x00000390


	//   ....[1]....
        /*0038*/ 	.word	0x000003c0


	//   ....[2]....
        /*003c*/ 	.word	0x000004a0


	//----- nvinfo : EIATTR_COOP_GROUP_MASK_REGIDS
	.align		4
.L_27:
        /*0040*/ 	.byte	0x04, 0x29
        /*0042*/ 	.short	(.L_29 - .L_28)


	//   ....[0]....
.L_28:
        /*0044*/ 	.word	0xffffffff


	//   ....[1]....
        /*0048*/ 	.word	0xffffffff


	//   ....[2]....
        /*004c*/ 	.word	0xffffffff


	//   ....[3]....
        /*0050*/ 	.word	0xffffffff


	//   ....[4]....
        /*0054*/ 	.word	0xffffffff


	//----- nvinfo : EIATTR_COOP_GROUP_INSTR_OFFSETS
	.align		4
.L_29:
        /*0058*/ 	.byte	0x04, 0x28
        /*005a*/ 	.short	(.L_31 - .L_30)


	//   ....[0]....
.L_30:
        /*005c*/ 	.word	0x00000060


	//   ....[1]....
        /*0060*/ 	.word	0x00000070


	//   ....[2]....
        /*0064*/ 	.word	0x00000130


	//   ....[3]....
        /*0068*/ 	.word	0x000002a0


	//   ....[4]....
        /*006c*/ 	.word	0x00000f40


	//----- nvinfo : EIATTR_REG_RECONFIG
	.align		4
.L_31:
        /*0070*/ 	.byte	0x01, 0x54
	.zero		2


	//----- nvinfo : EIATTR_SYSCALL_OFFSETS
	.align		4
        /*0074*/ 	.byte	0x04, 0x46
        /*0076*/ 	.short	(.L_33 - .L_32)


	//   ....[0]....
.L_32:
        /*0078*/ 	.word	0x00001100


	//----- nvinfo : EIATTR_MBARRIER_INSTR_OFFSETS
	.align		4
.L_33:
        /*007c*/ 	.byte	0x04, 0x39
        /*007e*/ 	.short	(.L_35 - .L_34)


	//   ....[0]....
.L_34:
        /*0080*/ 	.word	0x00000230
        /*0084*/ 	.word	0x000000ff
        /*0088*/ 	.word	0x00000000
        /*008c*/ 	.short	0x0100
        /*008e*/ 	.byte	0x08
	.zero		1


	//   ....[1]....
        /*0090*/ 	.word	0x00000240
        /*0094*/ 	.word	0x000000ff
        /*0098*/ 	.word	0x00000018
        /*009c*/ 	.short	0x0100
        /*009e*/ 	.byte	0x08
	.zero		1


	//   ....[2]....
        /*00a0*/ 	.word	0x00000250
        /*00a4*/ 	.word	0x000000ff
        /*00a8*/ 	.word	0x00000008
        /*00ac*/ 	.short	0x0100
        /*00ae*/ 	.byte	0x08
	.zero		1


	//   ....[3]....
        /*00b0*/ 	.word	0x00000260
        /*00b4*/ 	.word	0x000000ff
        /*00b8*/ 	.word	0x00000020
        /*00bc*/ 	.short	0x0100
        /*00be*/ 	.byte	0x08
	.zero		1


	//   ....[4]....
        /*00c0*/ 	.word	0x00000270
        /*00c4*/ 	.word	0x000000ff
        /*00c8*/ 	.word	0x00000010
        /*00cc*/ 	.short	0x0100
        /*00ce*/ 	.byte	0x08
	.zero		1


	//   ....[5]....
        /*00d0*/ 	.word	0x00000280
        /*00d4*/ 	.word	0x000000ff
        /*00d8*/ 	.word	0x00000028
        /*00dc*/ 	.short	0x0100
        /*00de*/ 	.byte	0x08
	.zero		1


	//   ....[6]....
        /*00e0*/ 	.word	0x00000510
        /*00e4*/ 	.word	0x000000ff
        /*00e8*/ 	.word	0x00000040
        /*00ec*/ 	.short	0x0100
        /*00ee*/ 	.byte	0x06
	.zero		1


	//   ....[7]....
        /*00f0*/ 	.word	0x00000570
        /*00f4*/ 	.word	0x000000ff
        /*00f8*/ 	.word	0x00000048
        /*00fc*/ 	.short	0x0100
        /*00fe*/ 	.byte	0x06
	.zero		1


	//   ....[8]....
        /*0100*/ 	.word	0x000011d0
        /*0104*/ 	.word	0x00000003
        /*0108*/ 	.word	0x00000000
        /*010c*/ 	.short	0x010a
        /*010e*/ 	.byte	0x3f
	.zero		1


	//   ....[9]....
        /*0110*/ 	.word	0x00001210
        /*0114*/ 	.word	0x00000003
        /*0118*/ 	.word	0x00000000
        /*011c*/ 	.short	0x010a
        /*011e*/ 	.byte	0x3f
	.zero		1


	//   ....[10]....
        /*0120*/ 	.word	0x000014e0
        /*0124*/ 	.word	0x00000005
        /*0128*/ 	.word	0x00000000
        /*012c*/ 	.short	0x010a
        /*012e*/ 	.byte	0x3f
	.zero		1


	//   ....[11]....
        /*0130*/ 	.word	0x00001520
        /*0134*/ 	.word	0x00000005
        /*0138*/ 	.word	0x00000000
        /*013c*/ 	.short	0x010a
        /*013e*/ 	.byte	0x3f
	.zero		1


	//   ....[12]....
        /*0140*/ 	.word	0x00001680
        /*0144*/ 	.word	0x00000004
        /*0148*/ 	.word	0x00000000
        /*014c*/ 	.short	0x0101
        /*014e*/ 	.byte	0x3f
	.zero		1


	//   ....[13]....
        /*0150*/ 	.word	0x00001860
        /*0154*/ 	.word	0x00000000
        /*0158*/ 	.word	0x00000000
        /*015c*/ 	.short	0x0101
        /*015e*/ 	.byte	0x3f
	.zero		1


	//   ....[14]....
        /*0160*/ 	.word	0x000047a0
        /*0164*/ 	.word	0x0000000e
        /*0168*/ 	.word	0x00000018
        /*016c*/ 	.short	0x010a
        /*016e*/ 	.byte	0x3f
	.zero		1


	//   ....[15]....
        /*0170*/ 	.word	0x00004b20
        /*0174*/ 	.word	0x00000006
        /*0178*/ 	.word	0x00000048
        /*017c*/ 	.short	0x0101
        /*017e*/ 	.byte	0x3f
	.zero		1


	//   ....[16]....
        /*0180*/ 	.word	0x00005250
        /*0184*/ 	.word	0x00000007
        /*0188*/ 	.word	0x00000000
        /*018c*/ 	.short	0x010a
        /*018e*/ 	.byte	0x3f
	.zero		1


	//   ....[17]....
        /*0190*/ 	.word	0x000052d0
        /*0194*/ 	.word	0x00000009
        /*0198*/ 	.word	0x00000000
        /*019c*/ 	.short	0x010a
        /*019e*/ 	.byte	0x3f
	.zero		1


	//   ....[18]....
        /*01a0*/ 	.word	0x00005360
        /*01a4*/ 	.word	0x00000003
        /*01a8*/ 	.word	0x00000000
        /*01ac*/ 	.short	0x010a
        /*01ae*/ 	.byte	0x3f
	.zero		1


	//   ....[19]....
        /*01b0*/ 	.word	0x000053c0
        /*01b4*/ 	.word	0x00000003
        /*01b8*/ 	.word	0x00000000
        /*01bc*/ 	.short	0x010a
        /*01be*/ 	.byte	0x3f
	.zero		1


	//   ....[20]....
        /*01c0*/ 	.word	0x00005410
        /*01c4*/ 	.word	0x00000005
        /*01c8*/ 	.word	0x00000000
        /*01cc*/ 	.short	0x010a
        /*01ce*/ 	.byte	0x3f
	.zero		1


	//   ....[21]....
        /*01d0*/ 	.word	0x000054e0
        /*01d4*/ 	.word	0x0000000e
        /*01d8*/ 	.word	0x00000018
        /*01dc*/ 	.short	0x010a
        /*01de*/ 	.byte	0x3f
	.zero		1


	//   ....[22]....
        /*01e0*/ 	.word	0x000055b0
        /*01e4*/ 	.word	0x00000007
        /*01e8*/ 	.word	0x00000000
        /*01ec*/ 	.short	0x010a
        /*01ee*/ 	.byte	0x3f
	.zero		1


	//   ....[23]....
        /*01f0*/ 	.word	0x00005600
        /*01f4*/ 	.word	0x00000009
        /*01f8*/ 	.word	0x00000000
        /*01fc*/ 	.short	0x010a
        /*01fe*/ 	.byte	0x3f
	.zero		1


	//----- nvinfo : EIATTR_NUM_MBARRIERS
	.align		4
.L_35:
        /*0200*/ 	.byte	0x03, 0x38
        /*0202*/ 	.short	0x0008


	//----- nvinfo : EIATTR_EXIT_INSTR_OFFSETS
	.align		4
        /*0204*/ 	.byte	0x04, 0x1c
        /*0206*/ 	.short	(.L_37 - .L_36)


	//   ....[0]....
.L_36:
        /*0208*/ 	.word	0x000005c0


	//   ....[1]....
        /*020c*/ 	.word	0x00000e80


	//   ....[2]....
        /*0210*/ 	.word	0x00003e10


	//   ....[3]....
        /*0214*/ 	.word	0x00004440


	//   ....[4]....
        /*0218*/ 	.word	0x000053b0


	//----- nvinfo : EIATTR_MAX_THREADS
	.align		4
.L_37:
        /*021c*/ 	.byte	0x04, 0x05
        /*021e*/ 	.short	(.L_39 - .L_38)
.L_38:
        /*0220*/ 	.word	0x00000180
        /*0224*/ 	.word	0x00000001
        /*0228*/ 	.word	0x00000001


	//----- nvinfo : EIATTR_CRS_STACK_SIZE
	.align		4
.L_39:
        /*022c*/ 	.byte	0x04, 0x1e
        /*022e*/ 	.short	(.L_41 - .L_40)
.L_40:
        /*0230*/ 	.word	0x00000000


	//----- nvinfo : EIATTR_CBANK_PARAM_SIZE
	.align		4
.L_41:
        /*0234*/ 	.byte	0x03, 0x19
        /*0236*/ 	.short	0x0470


	//----- nvinfo : EIATTR_PARAM_CBANK
	.align		4
        /*0238*/ 	.byte	0x04, 0x0a
        /*023a*/ 	.short	(.L_43 - .L_42)
	.align		4
.L_42:
        /*023c*/ 	.word	index@(.nv.constant0._ZN7cutlass13device_kernelINS_4gemm6kernel13GemmUniversalIN4cute5tupleIJiiiiEEENS1_10collective13CollectiveMmaINS1_34MainloopSm90TmaGmmaWarpSpecializedILi3ENS5_IJNS4_1CILi1EEESB_SB_EEENS1_35KernelTmaWarpSpecializedCooperativeEEENS5_IJNSA_ILi128EEENSA_ILi64EEESG_EEEaNS5_IJlSB_lEEEaSI_NS4_8TiledMMAINS4_8MMA_AtomIJNS4_4SM904GMMA26MMA_64x64x32_S32S8S8_SS_TNEEEENS4_6LayoutINS5_IJNSA_ILi2EEESB_SB_EEENS5_IJSB_NSA_ILi0EEESS_EEEEENS5_IJNS4_10UnderscoreESV_SV_EEEEENS4_13SM90_TMA_LOADENS4_14ComposedLayoutINS4_7SwizzleILi2ELi4ELi3EEENS4_18smem_ptr_flag_bitsILi8EEENSP_INS5_IJNSA_ILi8EEESG_EEENS5_IJSG_SB_EEEEEEEvNS4_8identityESY_S18_vS19_EENS_8epilogue10collective6detail29Sm90TmaWarpSpecializedAdapterINS1C_15DefaultEpilogueIaSI_SI_NS1B_6thread17LinearCombinationIaLi1EiiLNS1G_9ScaleType4KindE0ELNS_15FloatRoundStyleE2EaEENS1_15EpilogueDefaultEEEEEvvEEEEvNT_6ParamsE)
        /*0240*/ 	.short	0x0210
        /*0242*/ 	.short	0x0470


	//----- nvinfo : EIATTR_SW_WAR
	.align		4
.L_43:
        /*0244*/ 	.byte	0x04, 0x36
        /*0246*/ 	.short	(.L_45 - .L_44)
.L_44:
        /*0248*/ 	.word	0x00000008
.L_45:


//--------------------- .nv.callgraph             --------------------------
	.section	.nv.callgraph,"",@"SHT_CUDA_CALLGRAPH"
	.align	4
	.sectionentsize	8
	.align		4
        /*0000*/ 	.word	0x00000000
	.align		4
        /*0004*/ 	.word	0xffffffff
	.align		4
        /*0008*/ 	.word	index@(_ZN7cutlass13device_kernelINS_4gemm6kernel13GemmUniversalIN4cute5tupleIJiiiiEEENS1_10collective13CollectiveMmaINS1_34MainloopSm90TmaGmmaWarpSpecializedILi3ENS5_IJNS4_1CILi1EEESB_SB_EEENS1_35KernelTmaWarpSpecializedCooperativeEEENS5_IJNSA_ILi128EEENSA_ILi64EEESG_EEEaNS5_IJlSB_lEEEaSI_NS4_8TiledMMAINS4_8MMA_AtomIJNS4_4SM904GMMA26MMA_64x64x32_S32S8S8_SS_TNEEEENS4_6LayoutINS5_IJNSA_ILi2EEESB_SB_EEENS5_IJSB_NSA_ILi0EEESS_EEEEENS5_IJNS4_10UnderscoreESV_SV_EEEEENS4_13SM90_TMA_LOADENS4_14ComposedLayoutINS4_7SwizzleILi2ELi4ELi3EEENS4_18smem_ptr_flag_bitsILi8EEENSP_INS5_IJNSA_ILi8EEESG_EEENS5_IJSG_SB_EEEEEEEvNS4_8identityESY_S18_vS19_EENS_8epilogue10collective6detail29Sm90TmaWarpSpecializedAdapterINS1C_15DefaultEpilogueIaSI_SI_NS1B_6thread17LinearCombinationIaLi1EiiLNS1G_9ScaleType4KindE0ELNS_15FloatRoundStyleE2EaEENS1_15EpilogueDefaultEEEEEvvEEEEvNT_6ParamsE)
	.align		4
        /*000c*/ 	.word	index@(__assertfail)
	.align		4
        /*0010*/ 	.word	0x00000000
	.align		4
        /*0014*/ 	.word	0xfffffffe
	.align		4
        /*0018*/ 	.word	0x00000000
	.align		4
        /*001c*/ 	.word	0xfffffffd
	.align		4
        /*0020*/ 	.word	0x00000000
	.align		4
        /*0024*/ 	.word	0xfffffffc


//--------------------- .nv.constant4             --------------------------
	.section	.nv.constant4,"a",@progbits
	.align	8
	.align		8
.nv.constant4:
        /*0000*/ 	.dword	__assertfail
	.align		8
        /*0008*/ 	.dword	__unnamed_1
	.align		8
        /*0010*/ 	.dword	_ZN39_INTERNAL_b2de5611_4_k_cu_05e705e4_44724cuda3std3__45__cpo5beginE
	.align		8
        /*0018*/ 	.dword	_ZN39_INTERNAL_b2de5611_4_k_cu_05e705e4_44724cuda3std3__45__cpo3endE
	.align		8
        /*0020*/ 	.dword	_ZN39_INTERNAL_b2de5611_4_k_cu_05e705e4_44724cuda3std3__45__cpo6cbeginE
	.align		8
        /*0028*/ 	.dword	_ZN39_INTERNAL_b2de5611_4_k_cu_05e705e4_44724cuda3std3__45__cpo4cendE
	.align		8
        /*0030*/ 	.dword	_ZN39_INTERNAL_b2de5611_4_k_cu_05e705e4_44724cuda3std3__441_GLOBAL__N__b2de5611_4_k_cu_05e705e4_44726ignoreE
	.align		8
        /*0038*/ 	.dword	_ZN39_INTERNAL_b2de5611_4_k_cu_05e705e4_44724cuda3std3__419piecewise_constructE
	.align		8
        /*0040*/ 	.dword	_ZN39_INTERNAL_b2de5611_4_k_cu_05e705e4_44724cuda3std3__48in_placeE
	.align		8
        /*0048*/ 	.dword	_ZN39_INTERNAL_b2de5611_4_k_cu_05e705e4_44724cuda3std6ranges3__45__cpo4swapE
	.align		8
        /*0050*/ 	.dword	_ZN39_INTERNAL_b2de5611_4_k_cu_05e705e4_44724cuda3std6ranges3__45__cpo9iter_moveE
	.align		8
        /*0058*/ 	.dword	_ZN39_INTERNAL_b2de5611_4_k_cu_05e705e4_44724cute7productE
	.align		8
        /*0060*/ 	.dword	_ZN39_INTERNAL_b2de5611_4_k_cu_05e705e4_44724cute1_E
	.align		8
        /*0068*/ 	.dword	$str$22
	.align		8
        /*0070*/ 	.dword	$str$23


//--------------------- .text._ZN7cutlass13device_kernelINS_4gemm6kernel13GemmUniversalIN4cute5tupleIJiiiiEEENS1_10collective13CollectiveMmaINS1_34MainloopSm90TmaGmmaWarpSpecializedILi3ENS5_IJNS4_1CILi1EEESB_SB_EEENS1_35KernelTmaWarpSpecializedCooperativeEEENS5_IJNSA_ILi128EEENSA_ILi64EEESG_EEEaNS5_IJlSB_lEEEaSI_NS4_8TiledMMAINS4_8MMA_AtomIJNS4_4SM904GMMA26MMA_64x64x32_S32S8S8_SS_TNEEEENS4_6LayoutINS5_IJNSA_ILi2EEESB_SB_EEENS5_IJSB_NSA_ILi0EEESS_EEEEENS5_IJNS4_10UnderscoreESV_SV_EEEEENS4_13SM90_TMA_LOADENS4_14ComposedLayoutINS4_7SwizzleILi2ELi4ELi3EEENS4_18smem_ptr_flag_bitsILi8EEENSP_INS5_IJNSA_ILi8EEESG_EEENS5_IJSG_SB_EEEEEEEvNS4_8identityESY_S18_vS19_EENS_8epilogue10collective6detail29Sm90TmaWarpSpecializedAdapterINS1C_15DefaultEpilogueIaSI_SI_NS1B_6thread17LinearCombinationIaLi1EiiLNS1G_9ScaleType4KindE0ELNS_15FloatRoundStyleE2EaEENS1_15EpilogueDefaultEEEEEvvEEEEvNT_6ParamsE --------------------------
	.section	.text._ZN7cutlass13device_kernelINS_4gemm6kernel13GemmUniversalIN4cute5tupleIJiiiiEEENS1_10collective13CollectiveMmaINS1_34MainloopSm90TmaGmmaWarpSpecializedILi3ENS5_IJNS4_1CILi1EEESB_SB_EEENS1_35KernelTmaWarpSpecializedCooperativeEEENS5_IJNSA_ILi128EEENSA_ILi64EEESG_EEEaNS5_IJlSB_lEEEaSI_NS4_8TiledMMAINS4_8MMA_AtomIJNS4_4SM904GMMA26MMA_64x64x32_S32S8S8_SS_TNEEEENS4_6LayoutINS5_IJNSA_ILi2EEESB_SB_EEENS5_IJSB_NSA_ILi0EEESS_EEEEENS5_IJNS4_10UnderscoreESV_SV_EEEEENS4_13SM90_TMA_LOADENS4_14ComposedLayoutINS4_7SwizzleILi2ELi4ELi3EEENS4_18smem_ptr_flag_bitsILi8EEENSP_INS5_IJNSA_ILi8EEESG_EEENS5_IJSG_SB_EEEEEEEvNS4_8identityESY_S18_vS19_EENS_8epilogue10collective6detail29Sm90TmaWarpSpecializedAdapterINS1C_15DefaultEpilogueIaSI_SI_NS1B_6thread17LinearCombinationIaLi1EiiLNS1G_9ScaleType4KindE0ELNS_15FloatRoundStyleE2EaEENS1_15EpilogueDefaultEEEEEvvEEEEvNT_6ParamsE,"ax",@progbits
	.align	128
.text._ZN7cutlass13device_kernelINS_4gemm6kernel13GemmUniversalIN4cute5tupleIJiiiiEEENS1_10collective13CollectiveMmaINS1_34MainloopSm90TmaGmmaWarpSpecializedILi3ENS5_IJNS4_1CILi1EEESB_SB_EEENS1_35KernelTmaWarpSpecializedCooperativeEEENS5_IJNSA_ILi128EEENSA_ILi64EEESG_EEEaNS5_IJlSB_lEEEaSI_NS4_8TiledMMAINS4_8MMA_AtomIJNS4_4SM904GMMA26MMA_64x64x32_S32S8S8_SS_TNEEEENS4_6LayoutINS5_IJNSA_ILi2EEESB_SB_EEENS5_IJSB_NSA_ILi0EEESS_EEEEENS5_IJNS4_10UnderscoreESV_SV_EEEEENS4_13SM90_TMA_LOADENS4_14ComposedLayoutINS4_7SwizzleILi2ELi4ELi3EEENS4_18smem_ptr_flag_bitsILi8EEENSP_INS5_IJNSA_ILi8EEESG_EEENS5_IJSG_SB_EEEEEEEvNS4_8identityESY_S18_vS19_EENS_8epilogue10collective6detail29Sm90TmaWarpSpecializedAdapterINS1C_15DefaultEpilogueIaSI_SI_NS1B_6thread17LinearCombinationIaLi1EiiLNS1G_9ScaleType4KindE0ELNS_15FloatRoundStyleE2EaEENS1_15EpilogueDefaultEEEEEvvEEEEvNT_6ParamsE:
        .type           _ZN7cutlass13device_kernelINS_4gemm6kernel13GemmUniversalIN4cute5tupleIJiiiiEEENS1_10collective13CollectiveMmaINS1_34MainloopSm90TmaGmmaWarpSpecializedILi3ENS5_IJNS4_1CILi1EEESB_SB_EEENS1_35KernelTmaWarpSpecializedCooperativeEEENS5_IJNSA_ILi128EEENSA_ILi64EEESG_EEEaNS5_IJlSB_lEEEaSI_NS4_8TiledMMAINS4_8MMA_AtomIJNS4_4SM904GMMA26MMA_64x64x32_S32S8S8_SS_TNEEEENS4_6LayoutINS5_IJNSA_ILi2EEESB_SB_EEENS5_IJSB_NSA_ILi0EEESS_EEEEENS5_IJNS4_10UnderscoreESV_SV_EEEEENS4_13SM90_TMA_LOADENS4_14ComposedLayoutINS4_7SwizzleILi2ELi4ELi3EEENS4_18smem_ptr_flag_bitsILi8EEENSP_INS5_IJNSA_ILi8EEESG_EEENS5_IJSG_SB_EEEEEEEvNS4_8identityESY_S18_vS19_EENS_8epilogue10collective6detail29Sm90TmaWarpSpecializedAdapterINS1C_15DefaultEpilogueIaSI_SI_NS1B_6thread17LinearCombinationIaLi1EiiLNS1G_9ScaleType4KindE0ELNS_15FloatRoundStyleE2EaEENS1_15EpilogueDefaultEEEEEvvEEEEvNT_6ParamsE,@function
        .size           _ZN7cutlass13device_kernelINS_4gemm6kernel13GemmUniversalIN4cute5tupleIJiiiiEEENS1_10collective13CollectiveMmaINS1_34MainloopSm90TmaGmmaWarpSpecializedILi3ENS5_IJNS4_1CILi1EEESB_SB_EEENS1_35KernelTmaWarpSpecializedCooperativeEEENS5_IJNSA_ILi128EEENSA_ILi64EEESG_EEEaNS5_IJlSB_lEEEaSI_NS4_8TiledMMAINS4_8MMA_AtomIJNS4_4SM904GMMA26MMA_64x64x32_S32S8S8_SS_TNEEEENS4_6LayoutINS5_IJNSA_ILi2EEESB_SB_EEENS5_IJSB_NSA_ILi0EEESS_EEEEENS5_IJNS4_10UnderscoreESV_SV_EEEEENS4_13SM90_TMA_LOADENS4_14ComposedLayoutINS4_7SwizzleILi2ELi4ELi3EEENS4_18smem_ptr_flag_bitsILi8EEENSP_INS5_IJNSA_ILi8EEESG_EEENS5_IJSG_SB_EEEEEEEvNS4_8identityESY_S18_vS19_EENS_8epilogue10collective6detail29Sm90TmaWarpSpecializedAdapterINS1C_15DefaultEpilogueIaSI_SI_NS1B_6thread17LinearCombinationIaLi1EiiLNS1G_9ScaleType4KindE0ELNS_15FloatRoundStyleE2EaEENS1_15EpilogueDefaultEEEEEvvEEEEvNT_6ParamsE,(.L_x_132 - _ZN7cutlass13device_kernelINS_4gemm6kernel13GemmUniversalIN4cute5tupleIJiiiiEEENS1_10collective13CollectiveMmaINS1_34MainloopSm90TmaGmmaWarpSpecializedILi3ENS5_IJNS4_1CILi1EEESB_SB_EEENS1_35KernelTmaWarpSpecializedCooperativeEEENS5_IJNSA_ILi128EEENSA_ILi64EEESG_EEEaNS5_IJlSB_lEEEaSI_NS4_8TiledMMAINS4_8MMA_AtomIJNS4_4SM904GMMA26MMA_64x64x32_S32S8S8_SS_TNEEEENS4_6LayoutINS5_IJNSA_ILi2EEESB_SB_EEENS5_IJSB_NSA_ILi0EEESS_EEEEENS5_IJNS4_10UnderscoreESV_SV_EEEEENS4_13SM90_TMA_LOADENS4_14ComposedLayoutINS4_7SwizzleILi2ELi4ELi3EEENS4_18smem_ptr_flag_bitsILi8EEENSP_INS5_IJNSA_ILi8EEESG_EEENS5_IJSG_SB_EEEEEEEvNS4_8identityESY_S18_vS19_EENS_8epilogue10collective6detail29Sm90TmaWarpSpecializedAdapterINS1C_15DefaultEpilogueIaSI_SI_NS1B_6thread17LinearCombinationIaLi1EiiLNS1G_9ScaleType4KindE0ELNS_15FloatRoundStyleE2EaEENS1_15EpilogueDefaultEEEEEvvEEEEvNT_6ParamsE)
        .other          _ZN7cutlass13device_kernelINS_4gemm6kernel13GemmUniversalIN4cute5tupleIJiiiiEEENS1_10collective13CollectiveMmaINS1_34MainloopSm90TmaGmmaWarpSpecializedILi3ENS5_IJNS4_1CILi1EEESB_SB_EEENS1_35KernelTmaWarpSpecializedCooperativeEEENS5_IJNSA_ILi128EEENSA_ILi64EEESG_EEEaNS5_IJlSB_lEEEaSI_NS4_8TiledMMAINS4_8MMA_AtomIJNS4_4SM904GMMA26MMA_64x64x32_S32S8S8_SS_TNEEEENS4_6LayoutINS5_IJNSA_ILi2EEESB_SB_EEENS5_IJSB_NSA_ILi0EEESS_EEEEENS5_IJNS4_10UnderscoreESV_SV_EEEEENS4_13SM90_TMA_LOADENS4_14ComposedLayoutINS4_7SwizzleILi2ELi4ELi3EEENS4_18smem_ptr_flag_bitsILi8EEENSP_INS5_IJNSA_ILi8EEESG_EEENS5_IJSG_SB_EEEEEEEvNS4_8identityESY_S18_vS19_EENS_8epilogue10collective6detail29Sm90TmaWarpSpecializedAdapterINS1C_15DefaultEpilogueIaSI_SI_NS1B_6thread17LinearCombinationIaLi1EiiLNS1G_9ScaleType4KindE0ELNS_15FloatRoundStyleE2EaEENS1_15EpilogueDefaultEEEEEvvEEEEvNT_6ParamsE,@"STO_CUDA_ENTRY STV_DEFAULT"
_ZN7cutlass13device_kernelINS_4gemm6kernel13GemmUniversalIN4cute5tupleIJiiiiEEENS1_10collective13CollectiveMmaINS1_34MainloopSm90TmaGmmaWarpSpecializedILi3ENS5_IJNS4_1CILi1EEESB_SB_EEENS1_35KernelTmaWarpSpecializedCooperativeEEENS5_IJNSA_ILi128EEENSA_ILi64EEESG_EEEaNS5_IJlSB_lEEEaSI_NS4_8TiledMMAINS4_8MMA_AtomIJNS4_4SM904GMMA26MMA_64x64x32_S32S8S8_SS_TNEEEENS4_6LayoutINS5_IJNSA_ILi2EEESB_SB_EEENS5_IJSB_NSA_ILi0EEESS_EEEEENS5_IJNS4_10UnderscoreESV_SV_EEEEENS4_13SM90_TMA_LOADENS4_14ComposedLayoutINS4_7SwizzleILi2ELi4ELi3EEENS4_18smem_ptr_flag_bitsILi8EEENSP_INS5_IJNSA_ILi8EEESG_EEENS5_IJSG_SB_EEEEEEEvNS4_8identityESY_S18_vS19_EENS_8epilogue10collective6detail29Sm90TmaWarpSpecializedAdapterINS1C_15DefaultEpilogueIaSI_SI_NS1B_6thread17LinearCombinationIaLi1EiiLNS1G_9ScaleType4KindE0ELNS_15FloatRoundStyleE2EaEENS1_15EpilogueDefaultEEEEEvvEEEEvNT_6ParamsE:
[----:B------:R-:W0:Y:S01]  /*0000*/  LDC R1, c[0x0][0x28] ;  /* 0x00000a00ff017b82 */ /* 0x000e220000000800 */
[----:B------:R-:W1:Y:S01]  /*0010*/  S2R R18, SR_TID.X ;  /* 0x0000000000127919 */ /* 0x000e620000002100 */
[----:B------:R-:W-:Y:S01]  /*0020*/  ELECT P0, URZ, PT ;  /* 0x00000000003f782f */ /* 0x000fe20003800000 */
[----:B------:R-:W-:Y:S01]  /*0030*/  BSSY B0, `(.L_x_0) ;  /* 0x000000f000007945 */ /* 0x000fe20003800000 */
[--C-:B-1----:R-:W-:Y:S02]  /*0040*/  SHF.R.U32.HI R0, RZ, 0x5, R18.reuse ;  /* 0x00000005ff007819 */ /* 0x102fe40000011612 */
[----:B------:R-:W-:-:S03]  /*0050*/  SHF.R.U32.HI R2, RZ, 0x7, R18 ;  /* 0x00000007ff027819 */ /* 0x000fc60000011612 */
[----:B------:R-:W1:Y:S04]  /*0060*/  SHFL.IDX PT, R5, R0, RZ, 0x1f ;  /* 0x00001fff00057589 */ /* 0x000e6800000e0000 */
[----:B------:R2:W3:Y:S01]  /*0070*/  SHFL.IDX PT, R8, R2, RZ, 0x1f ;  /* 0x00001fff02087589 */ /* 0x0004e200000e0000 */
[----:B-1----:R-:W-:-:S13]  /*0080*/  ISETP.NE.OR P0, PT, R5, RZ, !P0 ;  /* 0x000000ff0500720c */ /* 0x002fda0004705670 */
[----:B0-23--:R-:W-:Y:S05]  /*0090*/  @P0 BRA `(.L_x_1) ;  /* 0x0000000000200947 */ /* 0x00dfea0003800000 */
[----:B------:R-:W-:Y:S02]  /*00a0*/  ULDC.64 UR4, c[0x0][0x198] ;  /* 0x0000660000047ab9 */ /* 0x000fe40000000a00 */
[----:B------:R-:W-:Y:S02]  /*00b0*/  UIADD3 UR6, UP0, UR4, 0xf0, URZ ;  /* 0x000000f004067890 */ /* 0x000fe4000ff1e03f */
[----:B------:R-:W-:Y:S02]  /*00c0*/  UIADD3 UR4, UP1, UR4, 0x1f0, URZ ;  /* 0x000001f004047890 */ /* 0x000fe4000ff3e03f */
[----:B------:R-:W-:Y:S02]  /*00d0*/  UIADD3.X UR7, URZ, UR5, URZ, UP0, !UPT ;  /* 0x000000053f077290 */ /* 0x000fe400087fe43f */
[----:B------:R-:W-:-:S07]  /*00e0*/  UIADD3.X UR5, URZ, UR5, URZ, UP1, !UPT ;  /* 0x000000053f057290 */ /* 0x000fce0008ffe43f */
[----:B------:R0:W-:Y:S02]  /*00f0*/  UTMACCTL.PF [UR6] ;  /* 0x00000000060079b9 */ /* 0x0001e40008040000 */
[----:B------:R0:W-:Y:S02]  /*0100*/  UTMACCTL.PF [UR4] ;  /* 0x00000000040079b9 */ /* 0x0001e40008040000 */
[----:B0-----:R-:W-:Y:S01]  /*0110*/  NOP ;  /* 0x0000000000007918 */ /* 0x001fe20000000000 */
.L_x_1:
[----:B------:R-:W-:Y:S05]  /*0120*/  BSYNC B0 ;  /* 0x0000000000007941 */ /* 0x000fea0003800000 */
.L_x_0:
[----:B------:R-:W0:Y:S02]  /*0130*/  SHFL.IDX PT, R2, R0, RZ, 0x1f ;  /* 0x00001fff00027589 */ /* 0x000e2400000e0000 */
[----:B0-----:R-:W-:-:S13]  /*0140*/  ISETP.NE.AND P0, PT, R2, RZ, PT ;  /* 0x000000ff0200720c */ /* 0x001fda0003f05270 */
[----:B------:R-:W-:Y:S05]  /*0150*/  @P0 BRA `(.L_x_2) ;  /* 0x0000000000500947 */ /* 0x000fea0003800000 */
[----:B------:R-:W0:Y:S01]  /*0160*/  S2UR UR8, SR_CgaCtaId ;  /* 0x00000000000879c3 */ /* 0x000e220000008800 */
[----:B------:R-:W-:Y:S01]  /*0170*/  UMOV UR4, 0x400 ;  /* 0x0000040000047882 */ /* 0x000fe20000000000 */
[----:B------:R-:W-:Y:S01]  /*0180*/  UMOV UR5, 0x1 ;  /* 0x0000000100057882 */ /* 0x000fe20000000000 */
[----:B------:R-:W-:Y:S01]  /*0190*/  UMOV UR6, 0x100 ;  /* 0x0000010000067882 */ /* 0x000fe20000000000 */
[----:B------:R-:W-:Y:S01]  /*01a0*/  ELECT P0, URZ, PT ;  /* 0x00000000003f782f */ /* 0x000fe20003800000 */
[----:B------:R-:W-:-:S04]  /*01b0*/  UIADD3 UR6, -UR6, 0x100000, URZ ;  /* 0x0010000006067890 */ /* 0x000fc8000fffe13f */
[----:B------:R-:W-:Y:S02]  /*01c0*/  USHF.L.U32 UR7, UR6, 0xb, URZ ;  /* 0x0000000b06077899 */ /* 0x000fe4000800063f */
[----:B------:R-:W-:Y:S02]  /*01d0*/  USHF.L.U32 UR6, UR6, 0x1, URZ ;  /* 0x0000000106067899 */ /* 0x000fe4000800063f */
[----:B0-----:R-:W-:Y:S02]  /*01e0*/  ULEA UR8, UR8, UR4, 0x18 ;  /* 0x0000000408087291 */ /* 0x001fe4000f8ec03f */
[----:B------:R-:W-:-:S04]  /*01f0*/  UIADD3 UR4, -UR5, 0x100000, URZ ;  /* 0x0010000005047890 */ /* 0x000fc8000fffe13f */
[----:B------:R-:W-:Y:S02]  /*0200*/  USHF.L.U32 UR5, UR4, 0xb, URZ ;  /* 0x0000000b04057899 */ /* 0x000fe4000800063f */
[----:B------:R-:W-:Y:S01]  /*0210*/  USHF.L.U32 UR4, UR4, 0x1, URZ ;  /* 0x0000000104047899 */ /* 0x000fe2000800063f */
[----:B------:R-:W0:Y:S11]  /*0220*/  FENCE.VIEW.ASYNC.S ;  /* 0x00000000000073c6 */ /* 0x000e360000000000 */
[----:B0-----:R0:W1:Y:S01]  /*0230*/  SYNCS.EXCH.64 URZ, [UR8], UR4 ;  /* 0x00000004083f75b2 */ /* 0x0010620008000100 */
[----:B------:R0:W2:Y:S01]  /*0240*/  SYNCS.EXCH.64 URZ, [UR8+0x18], UR6 ;  /* 0x00001806083f75b2 */ /* 0x0000a20008000100 */
[----:B------:R0:W3:Y:S01]  /*0250*/  SYNCS.EXCH.64 URZ, [UR8+0x8], UR4 ;  /* 0x00000804083f75b2 */ /* 0x0000e20008000100 */
[----:B------:R0:W4:Y:S01]  /*0260*/  SYNCS.EXCH.64 URZ, [UR8+0x20], UR6 ;  /* 0x00002006083f75b2 */ /* 0x0001220008000100 */
[----:B------:R0:W0:Y:S01]  /*0270*/  SYNCS.EXCH.64 URZ, [UR8+0x10], UR4 ;  /* 0x00001004083f75b2 */ /* 0x0000220008000100 */
[----:B------:R0:W0:Y:S01]  /*0280*/  SYNCS.EXCH.64 URZ, [UR8+0x28], UR6 ;  /* 0x00002806083f75b2 */ /* 0x0000220008000100 */
[----:B------:R-:W-:Y:S01]  /*0290*/  NOP ;  /* 0x0000000000007918 */ /* 0x000fe20000000000 */
.L_x_2:
[----:B------:R-:W5:Y:S01]  /*02a0*/  SHFL.IDX PT, R0, R0, RZ, 0x1f ;  /* 0x00001fff00007589 */ /* 0x000f6200000e0000 */
[----:B------:R-:W-:Y:S01]  /*02b0*/  ELECT P0, URZ, PT ;  /* 0x00000000003f782f */ /* 0x000fe20003800000 */
[----:B------:R-:W1:Y:S01]  /*02c0*/  LDC R2, c[0x0][0x65c] ;  /* 0x00019700ff027b82 */ /* 0x000e620000000800 */
[----:B------:R-:W-:Y:S01]  /*02d0*/  SHF.R.S32.HI R6, RZ, 0x1f, R5 ;  /* 0x0000001fff067819 */ /* 0x000fe20000011405 */
[----:B------:R-:W2:Y:S01]  /*02e0*/  S2R R3, SR_CTAID.Y ;  /* 0x0000000000037919 */ /* 0x000ea20000002600 */
[----:B0-----:R-:W-:Y:S01]  /*02f0*/  UMOV UR4, 0x20 ;  /* 0x0000002000047882 */ /* 0x001fe20000000000 */
[----:B------:R-:W-:Y:S01]  /*0300*/  ISETP.NE.AND P2, PT, R8, RZ, PT ;  /* 0x000000ff0800720c */ /* 0x000fe20003f45270 */
[----:B------:R-:W-:Y:S01]  /*0310*/  NOP ;  /* 0x0000000000007918 */ /* 0x000fe20000000000 */
[----:B------:R-:W0:Y:S01]  /*0320*/  S2R R4, SR_CTAID.X ;  /* 0x0000000000047919 */ /* 0x000e220000002500 */
[----:B------:R-:W-:Y:S01]  /*0330*/  LEA.HI R6, R6, R5, RZ, 0x2 ;  /* 0x0000000506067211 */ /* 0x000fe200078f10ff */
[----:B------:R-:W-:Y:S01]  /*0340*/  NOP ;  /* 0x0000000000007918 */ /* 0x000fe20000000000 */
[----:B-----5:R-:W-:-:S02]  /*0350*/  ISETP.NE.OR P0, PT, R0, RZ, !P0 ;  /* 0x000000ff0000720c */ /* 0x020fc40004705670 */
[----:B-1----:R-:W-:-:S04]  /*0360*/  ISETP.NE.AND P3, PT, R2, 0x1, PT ;  /* 0x000000010200780c */ /* 0x002fc80003f65270 */
[----:B------:R-:W-:Y:S02]  /*0370*/  P2R R0, PR, RZ, 0x8 ;  /* 0x00000008ff007803 */ /* 0x000fe40000000000 */
[----:B------:R-:W-:-:S05]  /*0380*/  LOP3.LUT R0, R6, 0xfffffffc, RZ, 0xc0, !PT ;  /* 0xfffffffc06007812 */ /* 0x000fca00078ec0ff */
[----:B------:R-:W-:Y:S01]  /*0390*/  VOTEU.ALL UP0, P0 ;  /* 0x00000000003f7886 */ /* 0x000fe20000000000 */
[----:B------:R-:W-:Y:S01]  /*03a0*/  IMAD.IADD R0, R5, 0x1, -R0 ;  /* 0x0000000105007824 */ /* 0x000fe200078e0a00 */
[----:B------:R-:W0:Y:S01]  /*03b0*/  @P3 LDC R17, c[0x0][0x10] ;  /* 0x00000400ff113b82 */ /* 0x000e220000000800 */
[----:B------:R-:W-:Y:S01]  /*03c0*/  VOTEU.ALL UP1, P0 ;  /* 0x00000000003f7886 */ /* 0x000fe20000020000 */
[----:B--2---:R-:W-:Y:S01]  /*03d0*/  @P3 IMAD.MOV.U32 R6, RZ, RZ, R3 ;  /* 0x000000ffff063224 */ /* 0x004fe200078e0003 */
[----:B------:R-:W-:Y:S01]  /*03e0*/  @!UP0 UMOV UR6, 0x400 ;  /* 0x0000040000068882 */ /* 0x000fe20000000000 */
[----:B------:R-:W-:-:S04]  /*03f0*/  @!UP0 UIADD3 UR4, -UR4, 0x100000, URZ ;  /* 0x0010000004048890 */ /* 0x000fc8000fffe13f */
[----:B------:R-:W-:Y:S02]  /*0400*/  @!UP0 USHF.L.U32 UR5, UR4, 0xb, URZ ;  /* 0x0000000b04058899 */ /* 0x000fe4000800063f */
[----:B------:R-:W-:Y:S01]  /*0410*/  @!UP0 USHF.L.U32 UR4, UR4, 0x1, URZ ;  /* 0x0000000104048899 */ /* 0x000fe2000800063f */
[----:B------:R-:W-:Y:S02]  /*0420*/  @P3 IMAD.MOV.U32 R7, RZ, RZ, RZ ;  /* 0x000000ffff073224 */ /* 0x000fe400078e00ff */
[----:B------:R-:W-:Y:S01]  /*0430*/  IMAD.MOV.U32 R5, RZ, RZ, RZ ;  /* 0x000000ffff057224 */ /* 0x000fe200078e00ff */
[----:B------:R-:W1:Y:S01]  /*0440*/  @!UP0 S2UR UR7, SR_CgaCtaId ;  /* 0x00000000000789c3 */ /* 0x000e620000008800 */
[----:B------:R-:W-:-:S07]  /*0450*/  @P3 IMAD.MOV.U32 R11, RZ, RZ, RZ ;  /* 0x000000ffff0b3224 */ /* 0x000fce00078e00ff */
[----:B------:R-:W2:Y:S01]  /*0460*/  @!P3 LDC R9, c[0x0][0xc] ;  /* 0x00000300ff09bb82 */ /* 0x000ea20000000800 */
[----:B0-----:R-:W-:-:S04]  /*0470*/  @P3 IMAD.WIDE.U32 R16, R4, R17, R6 ;  /* 0x0000001104103225 */ /* 0x001fc800078e0006 */
[----:B------:R-:W-:Y:S01]  /*0480*/  @P3 IMAD.IADD R17, R17, 0x1, R11 ;  /* 0x0000000111113824 */ /* 0x000fe200078e020b */
[----:B-1----:R-:W-:Y:S01]  /*0490*/  @!UP0 ULEA UR6, UR7, UR6, 0x18 ;  /* 0x0000000607068291 */ /* 0x002fe2000f8ec03f */
[----:B------:R-:W-:Y:S01]  /*04a0*/  VOTEU.ALL UP0, P0 ;  /* 0x00000000003f7886 */ /* 0x000fe20000000000 */
[----:B------:R-:W-:-:S04]  /*04b0*/  ISETP.NE.AND P0, PT, R0, 0x3, PT ;  /* 0x000000030000780c */ /* 0x000fc80003f05270 */
[----:B------:R-:W-:Y:S01]  /*04c0*/  ISETP.EQ.OR P0, PT, R0, RZ, !P0 ;  /* 0x000000ff0000720c */ /* 0x000fe20004702670 */
[----:B--2---:R-:W-:-:S03]  /*04d0*/  @!P3 IMAD.WIDE.U32 R6, R9, R3, R4 ;  /* 0x000000030906b225 */ /* 0x004fc600078e0004 */
[C---:B------:R-:W-:Y:S01]  /*04e0*/  ISETP.EQ.AND P0, PT, R8.reuse, RZ, P0 ;  /* 0x000000ff0800720c */ /* 0x040fe20000702270 */
[----:B------:R-:W-:Y:S01]  /*04f0*/  VIADD R8, R8, 0xffffffff ;  /* 0xffffffff08087836 */ /* 0x000fe20000000000 */
[----:B------:R-:W0:Y:S02]  /*0500*/  FENCE.VIEW.ASYNC.S ;  /* 0x00000000000073c6 */ /* 0x000e240000000000 */
[----:B0-----:R0:W3:Y:S01]  /*0510*/  @!UP0 SYNCS.EXCH.64 URZ, [UR6+0x40], UR4 ;  /* 0x00004004063f85b2 */ /* 0x0010e20008000100 */
[----:B------:R-:W-:Y:S01]  /*0520*/  @!P3 IMAD.MOV.U32 R16, RZ, RZ, R6 ;  /* 0x000000ffff10b224 */ /* 0x000fe200078e0006 */
[----:B------:R-:W-:Y:S01]  /*0530*/  SEL R19, RZ, 0x1, !P0 ;  /* 0x00000001ff137807 */ /* 0x000fe20004000000 */
[----:B------:R-:W-:Y:S01]  /*0540*/  @!P3 IMAD.MOV.U32 R17, RZ, RZ, R7 ;  /* 0x000000ffff11b224 */ /* 0x000fe200078e0007 */
[----:B------:R-:W-:-:S04]  /*0550*/  ISETP.GE.U32.AND P1, PT, R8, 0x2, PT ;  /* 0x000000020800780c */ /* 0x000fc80003f26070 */
[----:B------:R-:W-:Y:S01]  /*0560*/  SEL R19, R19, 0x2, P1 ;  /* 0x0000000213137807 */ /* 0x000fe20000800000 */
[----:B------:R0:W3:Y:S01]  /*0570*/  @!UP1 SYNCS.EXCH.64 URZ, [UR6+0x48], UR4 ;  /* 0x00004804063f95b2 */ /* 0x0000e20008000100 */
[----:B------:R-:W-:Y:S01]  /*0580*/  NOP ;  /* 0x0000000000007918 */ /* 0x000fe20000000000 */
[----:B---34-:R-:W-:Y:S06]  /*0590*/  BAR.SYNC.DEFER_BLOCKING 0x0 ;  /* 0x0000000000007b1d */ /* 0x018fec0000010000 */
[----:B------:R-:W-:Y:S05]  /*05a0*/  @!P2 BRA `(.L_x_3) ;  /* 0x00000038001ca947 */ /* 0x000fea0003800000 */
[----:B------:R-:W-:-:S13]  /*05b0*/  ISETP.GT.U32.AND P0, PT, R8, 0x1, PT ;  /* 0x000000010800780c */ /* 0x000fda0003f04070 */
[----:B0-----:R-:W-:Y:S05]  /*05c0*/  @P0 EXIT ;  /* 0x000000000000094d */ /* 0x001fea0003800000 */
[----:B------:R-:W-:Y:S01]  /*05d0*/  ULDC.64 UR4, c[0x0][0x650] ;  /* 0x0001940000047ab9 */ /* 0x000fe20000000a00 */
[----:B------:R-:W-:Y:S01]  /*05e0*/  PRMT R0, RZ, 0x7610, R0 ;  /* 0x00007610ff007816 */ /* 0x000fe20000000000 */
[----:B------:R-:W-:Y:S01]  /*05f0*/  IMAD.MOV.U32 R57, RZ, RZ, -0x1 ;  /* 0xffffffffff397424 */ /* 0x000fe200078e00ff */
[----:B------:R-:W-:Y:S01]  /*0600*/  ISETP.GE.U32.AND P0, PT, R16, UR4, PT ;  /* 0x0000000410007c0c */ /* 0x000fe2000bf06070 */
[----:B------:R-:W-:Y:S02]  /*0610*/  IMAD.MOV.U32 R58, RZ, RZ, -0x1 ;  /* 0xffffffffff3a7424 */ /* 0x000fe400078e00ff */
[----:B------:R-:W-:Y:S01]  /*0620*/  IMAD.MOV.U32 R59, RZ, RZ, -0x1 ;  /* 0xffffffffff3b7424 */ /* 0x000fe200078e00ff */
[----:B------:R-:W-:-:S13]  /*0630*/  ISETP.GE.U32.AND.EX P0, PT, R17, UR5, PT, P0 ;  /* 0x0000000511007c0c */ /* 0x000fda000bf06100 */
[----:B------:R-:W-:Y:S05]  /*0640*/  @P0 BRA `(.L_x_4) ;  /* 0x0000000400540947 */ /* 0x000fea0003800000 */
[----:B------:R-:W0:Y:S01]  /*0650*/  LDC.64 R14, c[0x0][0x628] ;  /* 0x00018a00ff0e7b82 */ /* 0x000e220000000a00 */
[----:B------:R-:W-:Y:S02]  /*0660*/  IMAD.MOV.U32 R6, RZ, RZ, R16 ;  /* 0x000000ffff067224 */ /* 0x000fe400078e0010 */
[----:B------:R-:W-:-:S05]  /*0670*/  IMAD.MOV.U32 R7, RZ, RZ, R17 ;  /* 0x000000ffff077224 */ /* 0x000fca00078e0011 */
[----:B------:R-:W1:Y:S08]  /*0680*/  LDC R0, c[0x0][0x630] ;  /* 0x00018c00ff007b82 */ /* 0x000e700000000800 */
[----:B------:R-:W2:Y:S01]  /*0690*/  LDC.64 R20, c[0x0][0x620] ;  /* 0x00018800ff147b82 */ /* 0x000ea20000000a00 */
[----:B0-----:R-:W-:-:S04]  /*06a0*/  ISETP.NE.U32.AND P0, PT, R14, RZ, PT ;  /* 0x000000ff0e00720c */ /* 0x001fc80003f05070 */
[----:B------:R-:W-:-:S13]  /*06b0*/  ISETP.NE.AND.EX P0, PT, R15, RZ, PT, P0 ;  /* 0x000000ff0f00720c */ /* 0x000fda0003f05300 */
[----:B-12---:R-:W-:Y:S05]  /*06c0*/  @!P0 BRA `(.L_x_5) ;  /* 0x0000000000288947 */ /* 0x006fea0003800000 */
[----:B------:R-:W0:Y:S02]  /*06d0*/  LDC R11, c[0x0][0x634] ;  /* 0x00018d00ff0b7b82 */ /* 0x000e240000000800 */
[----:B0-----:R-:W-:-:S05]  /*06e0*/  IADD3 R11, P0, R16, R11, RZ ;  /* 0x0000000b100b7210 */ /* 0x001fca0007f1e0ff */
[----:B------:R-:W-:-:S04]  /*06f0*/  IMAD.X R13, RZ, RZ, R17, P0 ;  /* 0x000000ffff0d7224 */ /* 0x000fc800000e0611 */
[----:B------:R-:W-:-:S04]  /*0700*/  IMAD.WIDE.U32 R6, R13, R14, RZ ;  /* 0x0000000e0d067225 */ /* 0x000fc800078e00ff */
[----:B------:R-:W-:-:S04]  /*0710*/  IMAD.WIDE.U32 R8, P0, R11, R15, R6 ;  /* 0x0000000f0b087225 */ /* 0x000fc80007800006 */
[----:B------:R-:W-:-:S04]  /*0720*/  IMAD.WIDE.U32 R6, R11, R14, RZ ;  /* 0x0000000e0b067225 */ /* 0x000fc800078e00ff */
[----:B------:R-:W-:Y:S01]  /*0730*/  IMAD.X R11, RZ, RZ, RZ, P0 ;  /* 0x000000ffff0b7224 */ /* 0x000fe200000e06ff */
[----:B------:R-:W-:Y:S01]  /*0740*/  IADD3 RZ, P0, R7, R8, RZ ;  /* 0x0000000807ff7210 */ /* 0x000fe20007f1e0ff */
[----:B------:R-:W-:-:S04]  /*0750*/  IMAD.MOV.U32 R10, RZ, RZ, R9 ;  /* 0x000000ffff0a7224 */ /* 0x000fc800078e0009 */
[----:B------:R-:W-:-:S08]  /*0760*/  IMAD.WIDE.U32.X R6, R13, R15, R10, P0 ;  /* 0x0000000f0d067225 */ /* 0x000fd000000e040a */
.L_x_5:
[-CC-:B------:R-:W-:Y:S01]  /*0770*/  SHF.R.U64 R59, R6, R0.reuse, R7.reuse ;  /* 0x00000000063b7219 */ /* 0x180fe20000001207 */
[----:B------:R-:W0:Y:S01]  /*0780*/  LDC R10, c[0x0][0x618] ;  /* 0x00018600ff0a7b82 */ /* 0x000e220000000800 */
[----:B------:R-:W-:Y:S01]  /*0790*/  SHF.R.U32.HI R5, RZ, R0, R7 ;  /* 0x00000000ff057219 */ /* 0x000fe20000011607 */
[----:B------:R-:W-:Y:S01]  /*07a0*/  ULDC UR4, c[0x0][0x150] ;  /* 0x0000540000047ab9 */ /* 0x000fe20000000800 */
[----:B------:R-:W-:Y:S02]  /*07b0*/  IADD3 R9, P0, RZ, -R59, RZ ;  /* 0x8000003bff097210 */ /* 0x000fe40007f1e0ff */
[----:B------:R-:W-:-:S03]  /*07c0*/  I2FP.F32.U32 R0, R4 ;  /* 0x0000000400007245 */ /* 0x000fc60000201000 */
[----:B------:R-:W1:Y:S01]  /*07d0*/  LDC.64 R26, c[0x0][0x640] ;  /* 0x00019000ff1a7b82 */ /* 0x000e620000000a00 */
[----:B------:R-:W-:Y:S02]  /*07e0*/  IMAD.X R11, RZ, RZ, ~R5, P0 ;  /* 0x000000ffff0b7224 */ /* 0x000fe400000e0e05 */
[----:B------:R-:W-:Y:S01]  /*07f0*/  FMUL R0, R0, UR4 ;  /* 0x0000000400007c20 */ /* 0x000fe20008400000 */
[----:B------:R-:W-:Y:S01]  /*0800*/  IMAD.WIDE.U32 R6, R9, R20, R16 ;  /* 0x0000001409067225 */ /* 0x000fe200078e0010 */
[----:B------:R-:W-:-:S03]  /*0810*/  ULDC UR4, c[0x0][0x154] ;  /* 0x0000550000047ab9 */ /* 0x000fc60000000800 */
[----:B------:R-:W-:Y:S01]  /*0820*/  IMAD R8, R11, R20, RZ ;  /* 0x000000140b087224 */ /* 0x000fe200078e02ff */
[----:B------:R-:W2:Y:S01]  /*0830*/  LDC R5, c[0x0][0x144] ;  /* 0x00005100ff057b82 */ /* 0x000ea20000000800 */
[----:B------:R-:W3:Y:S02]  /*0840*/  F2I.U32.TRUNC.NTZ R0, R0 ;  /* 0x0000000000007305 */ /* 0x000ee4000020f000 */
[----:B------:R-:W-:-:S04]  /*0850*/  IMAD R9, R9, R21, R8 ;  /* 0x0000001509097224 */ /* 0x000fc800078e0208 */
[----:B------:R-:W-:Y:S01]  /*0860*/  IMAD.IADD R7, R7, 0x1, R9 ;  /* 0x0000000107077824 */ /* 0x000fe200078e0209 */
[----:B------:R-:W4:Y:S01]  /*0870*/  LDC R12, c[0x0][0x608] ;  /* 0x00018200ff0c7b82 */ /* 0x000f220000000800 */
[----:B------:R-:W-:-:S03]  /*0880*/  IMAD.MOV.U32 R9, RZ, RZ, -0x1 ;  /* 0xffffffffff097424 */ /* 0x000fc600078e00ff */
[-CC-:B0-----:R-:W-:Y:S02]  /*0890*/  SHF.R.U64 R20, R6, R10.reuse, R7.reuse ;  /* 0x0000000a06147219 */ /* 0x181fe40000001207 */
[----:B------:R-:W-:Y:S02]  /*08a0*/  I2FP.F32.U32 R6, R3 ;  /* 0x0000000300067245 */ /* 0x000fe40000201000 */
[----:B------:R-:W0:Y:S01]  /*08b0*/  LDC R24, c[0x0][0x658] ;  /* 0x00019600ff187b82 */ /* 0x000e220000000800 */
[----:B-1----:R-:W-:Y:S01]  /*08c0*/  ISETP.NE.U32.AND P0, PT, R26, RZ, PT ;  /* 0x000000ff1a00720c */ /* 0x002fe20003f05070 */
[----:B---3--:R-:W-:Y:S01]  /*08d0*/  IMAD.MOV R8, RZ, RZ, -R0 ;  /* 0x000000ffff087224 */ /* 0x008fe200078e0a00 */
[----:B------:R-:W-:Y:S01]  /*08e0*/  SHF.R.U32.HI R7, RZ, R10, R7 ;  /* 0x0000000aff077219 */ /* 0x000fe20000011607 */
[----:B------:R-:W-:Y:S01]  /*08f0*/  FMUL R6, R6, UR4 ;  /* 0x0000000406067c20 */ /* 0x000fe20008400000 */
[----:B------:R-:W-:-:S03]  /*0900*/  ISETP.NE.AND.EX P0, PT, R27, RZ, PT, P0 ;  /* 0x000000ff1b00720c */ /* 0x000fc60003f05300 */
[----:B------:R-:W1:Y:S01]  /*0910*/  LDC R14, c[0x0][0x148] ;  /* 0x00005200ff0e7b82 */ /* 0x000e620000000800 */
[----:B--2---:R-:W-:-:S07]  /*0920*/  IMAD R0, R5, R8, R4 ;  /* 0x0000000805007224 */ /* 0x004fce00078e0204 */
[----:B------:R-:W2:Y:S01]  /*0930*/  LDC R22, c[0x0][0x600] ;  /* 0x00018000ff167b82 */ /* 0x000ea20000000800 */
[-CC-:B----4-:R-:W-:Y:S02]  /*0940*/  SHF.R.U64 R28, R20, R12.reuse, R7.reuse ;  /* 0x0000000c141c7219 */ /* 0x190fe40000001207 */
[----:B------:R-:W-:Y:S01]  /*0950*/  SHF.R.U32.HI R5, RZ, R12, R7 ;  /* 0x0000000cff057219 */ /* 0x000fe20000011607 */
[----:B------:R-:W-:Y:S01]  /*0960*/  IMAD.MOV.U32 R7, RZ, RZ, 0x1 ;  /* 0x00000001ff077424 */ /* 0x000fe200078e00ff */
[----:B------:R3:W4:Y:S03]  /*0970*/  F2I.U32.TRUNC.NTZ R12, R6 ;  /* 0x00000006000c7305 */ /* 0x000726000020f000 */
[----:B------:R-:W1:Y:S01]  /*0980*/  LDC R15, c[0x0][0x648] ;  /* 0x00019200ff0f7b82 */ /* 0x000e620000000800 */
[-C--:B0-----:R-:W-:Y:S02]  /*0990*/  SHF.L.U32 R4, R9, R24.reuse, RZ ;  /* 0x0000001809047219 */ /* 0x081fe400000006ff */
[----:B------:R-:W-:-:S02]  /*09a0*/  SHF.R.U64 R30, R28, R24, R5 ;  /* 0x000000181c1e7219 */ /* 0x000fc40000001205 */
[----:B------:R-:W-:Y:S02]  /*09b0*/  LOP3.LUT R11, RZ, R4, RZ, 0x33, !PT ;  /* 0x00000004ff0b7212 */ /* 0x000fe400078e33ff */
[-C--:B------:R-:W-:Y:S01]  /*09c0*/  SHF.R.U32.HI R5, RZ, R24.reuse, R5 ;  /* 0x00000018ff057219 */ /* 0x080fe20000011605 */
[----:B------:R-:W0:Y:S01]  /*09d0*/  LDC R21, c[0x0][0x638] ;  /* 0x00018e00ff157b82 */ /* 0x000e220000000800 */
[----:B------:R-:W-:Y:S01]  /*09e0*/  SHF.L.U32 R10, R7, R24, RZ ;  /* 0x00000018070a7219 */ /* 0x000fe200000006ff */
[----:B------:R-:W-:-:S06]  /*09f0*/  IMAD.MOV.U32 R4, RZ, RZ, R30 ;  /* 0x000000ffff047224 */ /* 0x000fcc00078e001e */
[----:B------:R-:W0:Y:S01]  /*0a00*/  LDC R57, c[0x0][0x610] ;  /* 0x00018400ff397b82 */ /* 0x000e220000000800 */
[----:B---34-:R-:W-:Y:S05]  /*0a10*/  @!P0 BRA `(.L_x_6) ;  /* 0x0000000000288947 */ /* 0x018fea0003800000 */
[----:B------:R-:W3:Y:S02]  /*0a20*/  LDC R9, c[0x0][0x64c] ;  /* 0x00019300ff097b82 */ /* 0x000ee40000000800 */
[----:B---3--:R-:W-:-:S05]  /*0a30*/  IADD3 R9, P0, R30, R9, RZ ;  /* 0x000000091e097210 */ /* 0x008fca0007f1e0ff */
        /* <DEDUP_REMOVED lines=8> */
.L_x_6:
[----:B-1----:R-:W-:Y:S01]  /*0ac0*/  SHF.R.U64 R4, R4, R15, R5 ;  /* 0x0000000f04047219 */ /* 0x002fe20000001205 */
[----:B--2---:R-:W-:Y:S01]  /*0ad0*/  VIADD R5, R22, 0xffffffff ;  /* 0xffffffff16057836 */ /* 0x004fe20000000000 */
[----:B------:R-:W-:Y:S01]  /*0ae0*/  LOP3.LUT R11, R28, R11, RZ, 0xc0, !PT ;  /* 0x0000000b1c0b7212 */ /* 0x000fe200078ec0ff */
[----:B------:R-:W-:Y:S02]  /*0af0*/  IMAD.MOV R12, RZ, RZ, -R12 ;  /* 0x000000ffff0c7224 */ /* 0x000fe400078e0a0c */
[----:B------:R-:W-:Y:S02]  /*0b00*/  IMAD.MOV R6, RZ, RZ, -R4 ;  /* 0x000000ffff067224 */ /* 0x000fe400078e0a04 */
[----:B------:R-:W-:Y:S01]  /*0b10*/  IMAD R11, R10, R4, R11 ;  /* 0x000000040a0b7224 */ /* 0x000fe200078e020b */
[----:B------:R-:W-:Y:S01]  /*0b20*/  LOP3.LUT R4, R20, R5, RZ, 0xc0, !PT ;  /* 0x0000000514047212 */ /* 0x000fe200078ec0ff */
[----:B------:R-:W-:Y:S02]  /*0b30*/  @P3 IMAD R0, R14, R12, R3 ;  /* 0x0000000c0e003224 */ /* 0x000fe400078e0203 */
[----:B0-----:R-:W-:-:S02]  /*0b40*/  IMAD R3, R6, R21, R30 ;  /* 0x0000001506037224 */ /* 0x001fc400078e021e */
[----:B------:R-:W-:Y:S02]  /*0b50*/  IMAD R57, R11, R57, R0 ;  /* 0x000000390b397224 */ /* 0x000fe400078e0200 */
[----:B------:R-:W-:Y:S02]  /*0b60*/  IMAD R4, R3, R22, R4 ;  /* 0x0000001603047224 */ /* 0x000fe400078e0204 */
[----:B------:R-:W-:-:S03]  /*0b70*/  IMAD.MOV.U32 R0, RZ, RZ, 0x1 ;  /* 0x00000001ff007424 */ /* 0x000fc600078e00ff */
[----:B------:R-:W-:Y:S02]  /*0b80*/  SEL R58, R4, R57, !P3 ;  /* 0x00000039043a7207 */ /* 0x000fe40005800000 */
[----:B------:R-:W-:-:S07]  /*0b90*/  SEL R57, R57, R4, !P3 ;  /* 0x0000000439397207 */ /* 0x000fce0005800000 */
.L_x_4:
[----:B------:R-:W-:-:S08]  /*0ba0*/  NOP ;  /* 0x0000000000007918 */ /* 0x000fd00000000000 */
[----:B------:R-:W0:Y:S02]  /*0bb0*/  USETMAXREG.TRY_ALLOC.CTAPOOL UP0, 0xe8 ;  /* 0x000000e8000079c8 */ /* 0x000e240008000600 */
[----:B0-----:R-:W-:-:S13]  /*0bc0*/  PLOP3.LUT P0, PT, PT, PT, UP0, 0x80, 0x0 ;  /* 0x000000000000781c */ /* 0x001fda0003f0f008 */
[----:B------:R-:W-:Y:S05]  /*0bd0*/  @!P0 BRA `(.L_x_4) ;  /* 0xfffffffc00f08947 */ /* 0x000fea000383ffff */
[----:B------:R-:W-:Y:S01]  /*0be0*/  ULDC.64 UR4, c[0x0][0x598] ;  /* 0x0001660000047ab9 */ /* 0x000fe20000000a00 */
[----:B------:R-:W-:Y:S01]  /*0bf0*/  ULDC.64 UR36, c[0x0][0x208] ;  /* 0x0000820000247ab9 */ /* 0x000fe20000000a00 */
[----:B------:R-:W-:-:S04]  /*0c00*/  ISETP.NE.U32.AND P0, PT, RZ, UR4, PT ;  /* 0x00000004ff007c0c */ /* 0x000fc8000bf05070 */
[----:B------:R-:W-:-:S13]  /*0c10*/  ISETP.NE.AND.EX P0, PT, RZ, UR5, PT, P0 ;  /* 0x00000005ff007c0c */ /* 0x000fda000bf05300 */
[----:B------:R-:W-:Y:S05]  /*0c20*/  @!P0 BRA `(.L_x_7) ;  /* 0x00000000001c8947 */ /* 0x000fea0003800000 */
[----:B------:R-:W0:Y:S02]  /*0c30*/  LDC.64 R4, c[0x0][0x598] ;  /* 0x00016600ff047b82 */ /* 0x000e240000000a00 */
[----:B0-----:R-:W2:Y:S02]  /*0c40*/  LDG.E.64 R4, desc[UR36][R4.64] ;  /* 0x0000002404047981 */ /* 0x001ea4000c1e1b00 */
[----:B--2---:R-:W-:-:S04]  /*0c50*/  ISETP.NE.U32.AND P0, PT, R4, RZ, PT ;  /* 0x000000ff0400720c */ /* 0x004fc80003f05070 */
[----:B------:R-:W-:-:S13]  /*0c60*/  ISETP.NE.AND.EX P0, PT, R5, RZ, PT, P0 ;  /* 0x000000ff0500720c */ /* 0x000fda0003f05300 */
[----:B------:R-:W-:Y:S05]  /*0c70*/  @!P0 BRA `(.L_x_7) ;  /* 0x0000000000088947 */ /* 0x000fea0003800000 */
[----:B------:R0:W5:Y:S01]  /*0c80*/  LD.E R22, desc[UR36][R4.64] ;  /* 0x0000002404167980 */ /* 0x000162000c101900 */
[----:B------:R-:W-:Y:S05]  /*0c90*/  BRA `(.L_x_8) ;  /* 0x0000000000247947 */ /* 0x000fea0003800000 */
.L_x_7:
[----:B------:R-:W-:Y:S02]  /*0ca0*/  ULDC.64 UR4, c[0x0][0x588] ;  /* 0x0001620000047ab9 */ /* 0x000fe40000000a00 */
[----:B------:R-:W-:-:S04]  /*0cb0*/  ISETP.NE.U32.AND P0, PT, RZ, UR4, PT ;  /* 0x00000004ff007c0c */ /* 0x000fc8000bf05070 */
[----:B------:R-:W-:-:S13]  /*0cc0*/  ISETP.NE.AND.EX P0, PT, RZ, UR5, PT, P0 ;  /* 0x00000005ff007c0c */ /* 0x000fda000bf05300 */
[----:B------:R-:W-:Y:S05]  /*0cd0*/  @!P0 BRA `(.L_x_9) ;  /* 0x00000000000c8947 */ /* 0x000fea0003800000 */
[----:B------:R-:W0:Y:S02]  /*0ce0*/  LDC.64 R22, c[0x0][0x588] ;  /* 0x00016200ff167b82 */ /* 0x000e240000000a00 */
[----:B0-----:R1:W5:Y:S01]  /*0cf0*/  LDG.E R22, desc[UR36][R22.64] ;  /* 0x0000002416167981 */ /* 0x001362000c1e1900 */
[----:B------:R-:W-:Y:S05]  /*0d00*/  BRA `(.L_x_8) ;  /* 0x0000000000087947 */ /* 0x000fea0003800000 */
.L_x_9:
[----:B------:R-:W-:Y:S02]  /*0d10*/  ULDC UR4, c[0x0][0x580] ;  /* 0x0001600000047ab9 */ /* 0x000fe40000000800 */
[----:B------:R-:W-:-:S07]  /*0d20*/  IMAD.U32 R22, RZ, RZ, UR4 ;  /* 0x00000004ff167e24 */ /* 0x000fce000f8e00ff */
.L_x_8:
[----:B------:R-:W-:Y:S02]  /*0d30*/  ULDC.64 UR4, c[0x0][0x5a0] ;  /* 0x0001680000047ab9 */ /* 0x000fe40000000a00 */
[----:B------:R-:W-:-:S04]  /*0d40*/  ISETP.NE.U32.AND P0, PT, RZ, UR4, PT ;  /* 0x00000004ff007c0c */ /* 0x000fc8000bf05070 */
[----:B------:R-:W-:-:S13]  /*0d50*/  ISETP.NE.AND.EX P0, PT, RZ, UR5, PT, P0 ;  /* 0x00000005ff007c0c */ /* 0x000fda000bf05300 */
[----:B------:R-:W-:Y:S05]  /*0d60*/  @!P0 BRA `(.L_x_10) ;  /* 0x00000000001c8947 */ /* 0x000fea0003800000 */
[----:B0-----:R-:W0:Y:S02]  /*0d70*/  LDC.64 R4, c[0x0][0x5a0] ;  /* 0x00016800ff047b82 */ /* 0x001e240000000a00 */
[----:B0-----:R-:W2:Y:S02]  /*0d80*/  LDG.E.64 R4, desc[UR36][R4.64] ;  /* 0x0000002404047981 */ /* 0x001ea4000c1e1b00 */
[----:B--2---:R-:W-:-:S04]  /*0d90*/  ISETP.NE.U32.AND P0, PT, R4, RZ, PT ;  /* 0x000000ff0400720c */ /* 0x004fc80003f05070 */
[----:B------:R-:W-:-:S13]  /*0da0*/  ISETP.NE.AND.EX P0, PT, R5, RZ, PT, P0 ;  /* 0x000000ff0500720c */ /* 0x000fda0003f05300 */
[----:B------:R-:W-:Y:S05]  /*0db0*/  @!P0 BRA `(.L_x_10) ;  /* 0x0000000000088947 */ /* 0x000fea0003800000 */
[----:B-1----:R0:W5:Y:S01]  /*0dc0*/  LD.E R23, desc[UR36][R4.64] ;  /* 0x0000002404177980 */ /* 0x002162000c101900 */
[----:B------:R-:W-:Y:S05]  /*0dd0*/  BRA `(.L_x_11) ;  /* 0x0000000000247947 */ /* 0x000fea0003800000 */
.L_x_10:
[----:B------:R-:W-:Y:S02]  /*0de0*/  ULDC.64 UR4, c[0x0][0x590] ;  /* 0x0001640000047ab9 */ /* 0x000fe40000000a00 */
[----:B------:R-:W-:-:S04]  /*0df0*/  ISETP.NE.U32.AND P0, PT, RZ, UR4, PT ;  /* 0x00000004ff007c0c */ /* 0x000fc8000bf05070 */
[----:B------:R-:W-:-:S13]  /*0e00*/  ISETP.NE.AND.EX P0, PT, RZ, UR5, PT, P0 ;  /* 0x00000005ff007c0c */ /* 0x000fda000bf05300 */
[----:B------:R-:W-:Y:S05]  /*0e10*/  @!P0 BRA `(.L_x_12) ;  /* 0x00000000000c8947 */ /* 0x000fea0003800000 */
[----:B0-----:R-:W1:Y:S02]  /*0e20*/  LDC.64 R4, c[0x0][0x590] ;  /* 0x00016400ff047b82 */ /* 0x001e640000000a00 */
[----:B-1----:R1:W5:Y:S01]  /*0e30*/  LDG.E R23, desc[UR36][R4.64] ;  /* 0x0000002404177981 */ /* 0x002362000c1e1900 */
[----:B------:R-:W-:Y:S05]  /*0e40*/  BRA `(.L_x_11) ;  /* 0x0000000000087947 */ /* 0x000fea0003800000 */
.L_x_12:
[----:B------:R-:W-:Y:S02]  /*0e50*/  ULDC UR4, c[0x0][0x584] ;  /* 0x0001610000047ab9 */ /* 0x000fe40000000800 */
[----:B-1----:R-:W-:-:S07]  /*0e60*/  IMAD.U32 R23, RZ, RZ, UR4 ;  /* 0x00000004ff177e24 */ /* 0x002fce000f8e00ff */
.L_x_11:
[----:B------:R-:W-:-:S13]  /*0e70*/  LOP3.LUT P0, RZ, R0, 0xff, RZ, 0xc0, !PT ;  /* 0x000000ff00ff7812 */ /* 0x000fda000780c0ff */
[----:B------:R-:W-:Y:S05]  /*0e80*/  @!P0 EXIT ;  /* 0x000000000000894d */ /* 0x000fea0003800000 */
[----:B------:R-:W-:Y:S01]  /*0e90*/  ULDC UR4, c[0x0][0x28c] ;  /* 0x0000a30000047ab9 */ /* 0x000fe20000000800 */
[----:B------:R-:W-:Y:S01]  /*0ea0*/  UMOV UR38, URZ ;  /* 0x0000003f00267c82 */ /* 0x000fe20008000000 */
[----:B------:R-:W-:Y:S01]  /*0eb0*/  UIADD3 UR4, UR4, 0x3f, URZ ;  /* 0x0000003f04047890 */ /* 0x000fe2000fffe03f */
[----:B------:R-:W-:-:S03]  /*0ec0*/  UMOV UR39, URZ ;  /* 0x0000003f00277c82 */ /* 0x000fc60008000000 */
[----:B------:R-:W-:-:S04]  /*0ed0*/  USHF.R.S32.HI UR5, URZ, 0x1f, UR4 ;  /* 0x0000001f3f057899 */ /* 0x000fc80008011404 */
[----:B------:R-:W-:-:S04]  /*0ee0*/  ULEA.HI UR5, UR5, UR4, URZ, 0x6 ;  /* 0x0000000405057291 */ /* 0x000fc8000f8f303f */
[----:B------:R-:W-:-:S12]  /*0ef0*/  USHF.R.S32.HI UR40, URZ, 0x6, UR5 ;  /* 0x000000063f287899 */ /* 0x000fd80008011405 */
.L_x_98:
[----:B------:R-:W-:Y:S01]  /*0f00*/  LOP3.LUT R0, R18, 0x80, RZ, 0xc0, !PT ;  /* 0x0000008012007812 */ /* 0x000fe200078ec0ff */
[----:B------:R-:W2:Y:S01]  /*0f10*/  S2UR UR7, SR_CgaCtaId ;  /* 0x00000000000779c3 */ /* 0x000ea20000008800 */
[----:B------:R-:W-:Y:S02]  /*0f20*/  UMOV UR6, 0x400 ;  /* 0x0000040000067882 */ /* 0x000fe40000000000 */
[----:B------:R-:W-:-:S06]  /*0f30*/  SHF.R.U32.HI R0, RZ, 0x7, R0 ;  /* 0x00000007ff007819 */ /* 0x000fcc0000011600 */
[----:B------:R-:W3:Y:S01]  /*0f40*/  SHFL.IDX PT, R0, R0, RZ, 0x1f ;  /* 0x00001fff00007589 */ /* 0x000ee200000e0000 */
[----:B--2---:R-:W-:Y:S01]  /*0f50*/  ULEA UR6, UR7, UR6, 0x18 ;  /* 0x0000000607067291 */ /* 0x004fe2000f8ec03f */
[----:B---3--:R-:W-:-:S13]  /*0f60*/  R2UR UR4, R0 ;  /* 0x00000000000472ca */ /* 0x008fda00000e0000 */
[----:B------:R-:W-:-:S04]  /*0f70*/  ULEA.HI UR5, UR4, UR4, URZ, 0x1 ;  /* 0x0000000404057291 */ /* 0x000fc8000f8f083f */
[----:B------:R-:W-:-:S04]  /*0f80*/  ULOP3.LUT UR5, UR5, 0xffffe, URZ, 0xc0, !UPT ;  /* 0x000ffffe05057892 */ /* 0x000fc8000f8ec03f */
[----:B------:R-:W-:-:S03]  /*0f90*/  UIADD3 UR5, UR4, -UR5, URZ ;  /* 0x8000000504057290 */ /* 0x000fc6000fffe03f */
[----:B------:R-:W-:Y:S01]  /*0fa0*/  ULDC UR4, c[0x0][0x28c] ;  /* 0x0000a30000047ab9 */ /* 0x000fe20000000800 */
[----:B------:R-:W-:Y:S01]  /*0fb0*/  ULEA UR5, UR5, UR6, 0xc ;  /* 0x0000000605057291 */ /* 0x000fe2000f8e603f */
[----:B------:R-:W-:-:S03]  /*0fc0*/  ISETP.LT.AND P0, PT, RZ, UR4, PT ;  /* 0x00000004ff007c0c */ /* 0x000fc6000bf01270 */
[----:B------:R-:W-:-:S04]  /*0fd0*/  UIADD3 UR5, UR5, 0x100, URZ ;  /* 0x0000010005057890 */ /* 0x000fc8000fffe03f */
[----:B------:R-:W-:-:S04]  /*0fe0*/  USHF.R.U32.HI UR5, URZ, 0x4, UR5 ;  /* 0x000000043f057899 */ /* 0x000fc80008011605 */
[----:B------:R-:W-:Y:S02]  /*0ff0*/  ULOP3.LUT UR41, UR5, 0x3fff, URZ, 0xc0, !UPT ;  /* 0x00003fff05297892 */ /* 0x000fe4000f8ec03f */
[----:B0---4-:R-:W-:Y:S10]  /*1000*/  @P0 BRA `(.L_x_13) ;  /* 0x0000000000400947 */ /* 0x011ff40003800000 */
[----:B------:R-:W-:Y:S01]  /*1010*/  MOV R0, 0x0 ;  /* 0x0000000000007802 */ /* 0x000fe20000000f00 */
[----:B------:R-:W-:Y:S01]  /*1020*/  ULDC.64 UR4, c[0x4][0x68] ;  /* 0x01001a0000047ab9 */ /* 0x000fe20000000a00 */
[----:B------:R-:W-:Y:S01]  /*1030*/  ULDC.64 UR6, c[0x4][0x8] ;  /* 0x0100020000067ab9 */ /* 0x000fe20000000a00 */
[----:B01----:R-:W-:Y:S01]  /*1040*/  IMAD.U32 R4, RZ, RZ, UR4 ;  /* 0x00000004ff047e24 */ /* 0x003fe2000f8e00ff */
[----:B------:R0:W1:Y:S01]  /*1050*/  LDC.64 R14, c[0x4][R0] ;  /* 0x01000000000e7b82 */ /* 0x0000620000000a00 */
[----:B------:R-:W-:Y:S01]  /*1060*/  IMAD.U32 R5, RZ, RZ, UR5 ;  /* 0x00000005ff057e24 */ /* 0x000fe2000f8e00ff */
[----:B------:R-:W-:Y:S01]  /*1070*/  ULDC.64 UR4, c[0x4][0x70] ;  /* 0x01001c0000047ab9 */ /* 0x000fe20000000a00 */
[----:B------:R-:W-:Y:S02]  /*1080*/  IMAD.U32 R10, RZ, RZ, UR6 ;  /* 0x00000006ff0a7e24 */ /* 0x000fe4000f8e00ff */
[----:B------:R-:W-:Y:S02]  /*1090*/  IMAD.U32 R6, RZ, RZ, UR4 ;  /* 0x00000004ff067e24 */ /* 0x000fe4000f8e00ff */
[----:B------:R-:W-:-:S02]  /*10a0*/  IMAD.U32 R7, RZ, RZ, UR5 ;  /* 0x00000005ff077e24 */ /* 0x000fc4000f8e00ff */
[----:B------:R-:W-:Y:S02]  /*10b0*/  IMAD.U32 R11, RZ, RZ, UR7 ;  /* 0x00000007ff0b7e24 */ /* 0x000fe4000f8e00ff */
[----:B------:R-:W-:Y:S02]  /*10c0*/  IMAD.MOV.U32 R8, RZ, RZ, 0x1e1 ;  /* 0x000001e1ff087424 */ /* 0x000fe400078e00ff */
[----:B------:R-:W-:Y:S02]  /*10d0*/  IMAD.MOV.U32 R12, RZ, RZ, 0x1 ;  /* 0x00000001ff0c7424 */ /* 0x000fe400078e00ff */
[----:B0-----:R-:W-:-:S07]  /*10e0*/  IMAD.MOV.U32 R13, RZ, RZ, RZ ;  /* 0x000000ffff0d7224 */ /* 0x001fce00078e00ff */
[----:B------:R-:W-:-:S07]  /*10f0*/  LEPC R20, `(.L_x_13) ;  /* 0x000000001014794e */ /* 0x000fce0000000000 */
[----:B-1---5:R-:W-:Y:S05]  /*1100*/  CALL.ABS.NOINC R14 ;  /* 0x000000000e007343 */ /* 0x022fea0003c00000 */
.L_x_13:
[----:B------:R-:W-:-:S04]  /*1110*/  LOP3.LUT R0, R19, 0x1, RZ, 0xfc, !PT ;  /* 0x0000000113007812 */ /* 0x000fc800078efcff */
[----:B------:R-:W-:-:S13]  /*1120*/  ISETP.NE.AND P0, PT, R0, 0x3, PT ;  /* 0x000000030000780c */ /* 0x000fda0003f05270 */
[----:B------:R-:W-:Y:S05]  /*1130*/  @!P0 BRA `(.L_x_14) ;  /* 0x0000000000048947 */ /* 0x000fea0003800000 */
[----:B------:R-:W-:Y:S01]  /*1140*/  BPT.TRAP 0x1 ;  /* 0x000000040000795c */ /* 0x000fe20000300000 */
.L_x_14:
[----:B------:R-:W2:Y:S01]  /*1150*/  S2UR UR5, SR_CgaCtaId ;  /* 0x00000000000579c3 */ /* 0x000ea20000008800 */
[----:B------:R-:W-:Y:S01]  /*1160*/  UMOV UR4, 0x400 ;  /* 0x0000040000047882 */ /* 0x000fe20000000000 */
[----:B------:R-:W-:Y:S02]  /*1170*/  IMAD.U32 R0, RZ, RZ, UR38 ;  /* 0x00000026ff007e24 */ /* 0x000fe4000f8e00ff */
[----:B------:R-:W-:-:S03]  /*1180*/  IMAD.U32 R3, RZ, RZ, UR39 ;  /* 0x00000027ff037e24 */ /* 0x000fc6000f8e00ff */
[----:B------:R-:W-:Y:S01]  /*1190*/  SHF.L.U32 R0, R0, 0x1f, RZ ;  /* 0x0000001f00007819 */ /* 0x000fe200000006ff */
[----:B--2---:R-:W-:-:S06]  /*11a0*/  ULEA UR4, UR5, UR4, 0x18 ;  /* 0x0000000405047291 */ /* 0x004fcc000f8ec03f */
[----:B------:R-:W-:-:S04]  /*11b0*/  IMAD.U32 R6, RZ, RZ, UR4 ;  /* 0x00000004ff067e24 */ /* 0x000fc8000f8e00ff */
[----:B------:R-:W-:-:S04]  /*11c0*/  IMAD R3, R3, 0x8, R6 ;  /* 0x0000000803037824 */ /* 0x000fc800078e0206 */
[----:B------:R2:W3:Y:S01]  /*11d0*/  SYNCS.PHASECHK.TRANS64.TRYWAIT P1, [R3+URZ], R0 ;  /* 0x00000000030075a7 */ /* 0x0004e2000802017f */
[----:B------:R-:W-:Y:S05]  /*11e0*/  @!P0 BRA `(.L_x_15) ;  /* 0x0000000000048947 */ /* 0x000fea0003800000 */
[----:B------:R-:W-:Y:S01]  /*11f0*/  BPT.TRAP 0x1 ;  /* 0x000000040000795c */ /* 0x000fe20000300000 */
.L_x_15:
[----:B---3--:R-:W-:Y:S05]  /*1200*/  @P1 BRA `(.L_x_16) ;  /* 0x0000000000081947 */ /* 0x008fea0003800000 */
[----:B------:R-:W3:Y:S02]  /*1210*/  SYNCS.PHASECHK.TRANS64.TRYWAIT P1, [R3+URZ], R0 ;  /* 0x00000000030075a7 */ /* 0x000ee4000802017f */
[----:B---3--:R-:W-:Y:S05]  /*1220*/  @!P1 BRA `(.L_x_17) ;  /* 0x0000004000649947 */ /* 0x008fea0003800000 */
.L_x_16:
[----:B------:R-:W-:-:S04]  /*1230*/  UISETP.LT.AND UP0, UPT, UR40, 0x1, UPT ;  /* 0x000000012800788c */ /* 0x000fc8000bf01270 */
[----:B------:R-:W-:-:S06]  /*1240*/  USEL UR4, UR40, 0x1, UP0 ;  /* 0x0000000128047887 */ /* 0x000fcc0008000000 */
[----:B--23--:R-:W-:Y:S01]  /*1250*/  IMAD.U32 R0, RZ, RZ, UR4 ;  /* 0x00000004ff007e24 */ /* 0x00cfe2000f8e00ff */
[----:B------:R-:W-:Y:S05]  /*1260*/  WARPSYNC.ALL ;  /* 0x0000000000007948 */ /* 0x000fea0003800000 */
[----:B------:R-:W-:-:S04]  /*1270*/  IADD3 R0, -R0, UR40, RZ ;  /* 0x0000002800007c10 */ /* 0x000fc8000fffe1ff */
[----:B------:R-:W-:Y:S02]  /*1280*/  ISETP.GE.AND P1, PT, R0, 0x1, PT ;  /* 0x000000010000780c */ /* 0x000fe40003f26270 */
[----:B------:R-:W-:Y:S01]  /*1290*/  R2UR UR4, R6 ;  /* 0x00000000060472ca */ /* 0x000fe200000e0000 */
[----:B------:R-:W-:Y:S01]  /*12a0*/  ULOP3.LUT UR41, UR41, 0x10000, URZ, 0xfc, !UPT ;  /* 0x0001000029297892 */ /* 0x000fe2000f8efc3f */
[----:B------:R-:W-:Y:S01]  /*12b0*/  WARPGROUP.ARRIVE ;  /* 0x00000000000079c5 */ /* 0x000fe20000000000 */
[----:B------:R-:W-:Y:S01]  /*12c0*/  UMOV UR5, 0x80000020 ;  /* 0x8000002000057882 */ /* 0x000fe20000000000 */
[----:B------:R-:W-:-:S09]  /*12d0*/  UMOV UR7, 0x80000020 ;  /* 0x8000002000077882 */ /* 0x000fd20000000000 */
[----:B------:R-:W-:-:S04]  /*12e0*/  UIADD3 UR4, UR4, 0x6100, URZ ;  /* 0x0000610004047890 */ /* 0x000fc8000fffe03f */
[----:B------:R-:W-:-:S04]  /*12f0*/  USHF.R.U32.HI UR4, URZ, 0x4, UR4 ;  /* 0x000000043f047899 */ /* 0x000fc80008011604 */
[----:B------:R-:W-:-:S04]  /*1300*/  ULOP3.LUT UR4, UR4, 0x3fff, URZ, 0xc0, !UPT ;  /* 0x00003fff04047892 */ /* 0x000fc8000f8ec03f */
[----:B------:R-:W-:Y:S02]  /*1310*/  ULOP3.LUT UR9, UR4, 0x10000, URZ, 0xfc, !UPT ;  /* 0x0001000004097892 */ /* 0x000fe4000f8efc3f */
[----:B------:R-:W-:Y:S02]  /*1320*/  ULEA UR4, UR39, UR41, 0x9 ;  /* 0x0000002927047291 */ /* 0x000fe4000f8e483f */
[----:B------:R-:W-:-:S09]  /*1330*/  ULEA UR6, UR39, UR9, 0x8 ;  /* 0x0000000927067291 */ /* 0x000fd2000f8e403f */
[----:B------:R-:W-:Y:S01]  /*1340*/  IGMMA.64x64x32.S8.S8 R24, gdesc[UR4], RZ, !UPT, gsb0 ;  /* 0x01e00000041879f1 */ /* 0x000fe2000c0410ff */
[----:B------:R-:W-:Y:S02]  /*1350*/  UIADD3 UR4, UR4, 0x2, URZ ;  /* 0x0000000204047890 */ /* 0x000fe4000fffe03f */
[----:B------:R-:W-:Y:S01]  /*1360*/  UIADD3 UR6, UR6, 0x2, URZ ;  /* 0x0000000206067890 */ /* 0x000fe2000fffe03f */
[----:B------:R-:W-:Y:S01]  /*1370*/  UMOV UR5, 0x80000020 ;  /* 0x8000002000057882 */ /* 0x000fe20000000000 */
[----:B------:R-:W-:Y:S01]  /*1380*/  UMOV UR7, 0x80000020 ;  /* 0x8000002000077882 */ /* 0x000fe20000000000 */
[----:B------:R-:W-:Y:S02]  /*1390*/  WARPGROUP.DEPBAR.LE gsb0, 0x0 ;  /* 0x00008000000079c5 */ /* 0x000fe40000010000 */
[----:B------:R-:W-:-:S06]  /*13a0*/  WARPGROUP.ARRIVE ;  /* 0x00000000000079c5 */ /* 0x000fcc0000000000 */
[----:B------:R-:W-:Y:S03]  /*13b0*/  IGMMA.64x64x32.S8.S8 R24, gdesc[UR4], R24, gsb0 ;  /* 0x01e00000041879f1 */ /* 0x000fe60008041018 */
[----:B------:R-:W-:Y:S02]  /*13c0*/  WARPGROUP.DEPBAR.LE gsb0, 0x0 ;  /* 0x00008000000079c5 */ /* 0x000fe40000010000 */
[----:B------:R-:W-:Y:S05]  /*13d0*/  @!P1 BRA `(.L_x_18) ;  /* 0x0000000000e09947 */ /* 0x000fea0003800000 */
[----:B------:R-:W-:Y:S02]  /*13e0*/  UIADD3 UR4, UR39, 0x1, URZ ;  /* 0x0000000127047890 */ /* 0x000fe4000fffe03f */
[----:B------:R-:W-:Y:S02]  /*13f0*/  IMAD.U32 R3, RZ, RZ, UR39 ;  /* 0x00000027ff037e24 */ /* 0x000fe4000f8e00ff */
[----:B------:R-:W-:-:S04]  /*1400*/  UISETP.NE.AND UP0, UPT, UR4, 0x3, UPT ;  /* 0x000000030400788c */ /* 0x000fc8000bf05270 */
[----:B------:R-:W-:Y:S02]  /*1410*/  USEL UR5, URZ, 0x1, UP0 ;  /* 0x000000013f057887 */ /* 0x000fe40008000000 */
[----:B------:R-:W-:Y:S02]  /*1420*/  USEL UR8, UR4, URZ, UP0 ;  /* 0x0000003f04087287 */ /* 0x000fe40008000000 */
[----:B------:R-:W-:-:S06]  /*1430*/  ULOP3.LUT UR5, UR38, UR5, URZ, 0x3c, !UPT ;  /* 0x0000000526057292 */ /* 0x000fcc000f8e3c3f */
[----:B------:R-:W-:-:S07]  /*1440*/  IMAD.U32 R7, RZ, RZ, UR5 ;  /* 0x00000005ff077e24 */ /* 0x000fce000f8e00ff */
.L_x_25:
[----:B------:R-:W-:Y:S05]  /*1450*/  @!P0 BRA `(.L_x_19) ;  /* 0x0000000000048947 */ /* 0x000fea0003800000 */
[----:B------:R-:W-:Y:S01]  /*1460*/  BPT.TRAP 0x1 ;  /* 0x000000040000795c */ /* 0x000fe20000300000 */
.L_x_19:
[----:B------:R-:W2:Y:S01]  /*1470*/  S2UR UR5, SR_CgaCtaId ;  /* 0x00000000000579c3 */ /* 0x000ea20000008800 */
[----:B------:R-:W-:Y:S01]  /*1480*/  UMOV UR4, 0x400 ;  /* 0x0000040000047882 */ /* 0x000fe20000000000 */
[----:B01----:R-:W-:Y:S01]  /*1490*/  IMAD.U32 R5, RZ, RZ, UR8 ;  /* 0x00000008ff057e24 */ /* 0x003fe2000f8e00ff */
[----:B------:R-:W-:Y:S01]  /*14a0*/  SHF.L.U32 R4, R7, 0x1f, RZ ;  /* 0x0000001f07047819 */ /* 0x000fe200000006ff */
[----:B--2---:R-:W-:-:S06]  /*14b0*/  ULEA UR4, UR5, UR4, 0x18 ;  /* 0x0000000405047291 */ /* 0x004fcc000f8ec03f */
[----:B------:R-:W-:-:S04]  /*14c0*/  IMAD.U32 R6, RZ, RZ, UR4 ;  /* 0x00000004ff067e24 */ /* 0x000fc8000f8e00ff */
[----:B------:R-:W-:-:S04]  /*14d0*/  IMAD R5, R5, 0x8, R6 ;  /* 0x0000000805057824 */ /* 0x000fc800078e0206 */
[----:B------:R0:W1:Y:S01]  /*14e0*/  SYNCS.PHASECHK.TRANS64.TRYWAIT P1, [R5+URZ], R4 ;  /* 0x00000004050075a7 */ /* 0x000062000802017f */
[----:B------:R-:W-:Y:S05]  /*14f0*/  @!P0 BRA `(.L_x_20) ;  /* 0x0000000000048947 */ /* 0x000fea0003800000 */
[----:B------:R-:W-:Y:S01]  /*1500*/  BPT.TRAP 0x1 ;  /* 0x000000040000795c */ /* 0x000fe20000300000 */
.L_x_20:
[----:B-1----:R-:W-:Y:S05]  /*1510*/  @P1 BRA `(.L_x_21) ;  /* 0x0000000000081947 */ /* 0x002fea0003800000 */
[----:B------:R-:W1:Y:S02]  /*1520*/  SYNCS.PHASECHK.TRANS64.TRYWAIT P1, [R5+URZ], R4 ;  /* 0x00000004050075a7 */ /* 0x000e64000802017f */
[----:B-1----:R-:W-:Y:S05]  /*1530*/  @!P1 BRA `(.L_x_22) ;  /* 0x0000003c00b49947 */ /* 0x002fea0003800000 */
.L_x_21:
[----:B------:R-:W-:Y:S01]  /*1540*/  ULEA UR4, UR8, UR41, 0x9 ;  /* 0x0000002908047291 */ /* 0x000fe2000f8e483f */
[----:B------:R-:W-:Y:S01]  /*1550*/  WARPGROUP.ARRIVE ;  /* 0x00000000000079c5 */ /* 0x000fe20000000000 */
[----:B------:R-:W-:Y:S01]  /*1560*/  ULEA UR6, UR8, UR9, 0x8 ;  /* 0x0000000908067291 */ /* 0x000fe2000f8e403f */
[----:B------:R-:W-:Y:S01]  /*1570*/  UMOV UR5, 0x80000020 ;  /* 0x8000002000057882 */ /* 0x000fe20000000000 */
[----:B------:R-:W-:-:S07]  /*1580*/  UMOV UR7, 0x80000020 ;  /* 0x8000002000077882 */ /* 0x000fce0000000000 */
[----:B------:R-:W-:Y:S01]  /*1590*/  IGMMA.64x64x32.S8.S8 R24, gdesc[UR4], R24, gsb0 ;  /* 0x01e00000041879f1 */ /* 0x000fe20008041018 */
        /* <DEDUP_REMOVED lines=9> */
[----:B------:R-:W-:Y:S01]  /*1630*/  BPT.TRAP 0x1 ;  /* 0x000000040000795c */ /* 0x000fe20000300000 */
.L_x_23:
[----:B01----:R-:W-:Y:S01]  /*1640*/  IMAD R4, R3, 0x8, R6 ;  /* 0x0000000803047824 */ /* 0x003fe200078e0206 */
[----:B------:R-:W-:-:S03]  /*1650*/  ISETP.GT.U32.AND P1, PT, R19, 0x1, PT ;  /* 0x000000011300780c */ /* 0x000fc60003f24070 */
[----:B------:R-:W-:-:S05]  /*1660*/  VIADD R4, R4, 0x18 ;  /* 0x0000001804047836 */ /* 0x000fca0000000000 */
[----:B------:R-:W-:-:S04]  /*1670*/  PRMT R4, RZ, 0x654, R4 ;  /* 0x00000654ff047816 */ /* 0x000fc80000000004 */
[----:B------:R0:W-:Y:S01]  /*1680*/  SYNCS.ARRIVE.TRANS64.RED.A1T0 RZ, [R4+URZ], RZ ;  /* 0x000000ff04ff79a7 */ /* 0x0001e2000810043f */
[----:B------:R-:W-:Y:S05]  /*1690*/  @P1 BRA `(.L_x_24) ;  /* 0x0000000000041947 */ /* 0x000fea0003800000 */
[----:B------:R-:W-:Y:S01]  /*16a0*/  BPT.TRAP 0x1 ;  /* 0x000000040000795c */ /* 0x000fe20000300000 */
.L_x_24:
[----:B------:R-:W-:Y:S01]  /*16b0*/  UIADD3 UR8, UR8, 0x1, URZ ;  /* 0x0000000108087890 */ /* 0x000fe2000fffe03f */
[C---:B------:R-:W-:Y:S01]  /*16c0*/  ISETP.GT.AND P2, PT, R0.reuse, 0x1, PT ;  /* 0x000000010000780c */ /* 0x040fe20003f44270 */
[----:B------:R-:W-:Y:S02]  /*16d0*/  VIADD R3, R3, 0x1 ;  /* 0x0000000103037836 */ /* 0x000fe40000000000 */
[----:B------:R-:W-:Y:S01]  /*16e0*/  UISETP.NE.AND UP0, UPT, UR8, 0x3, UPT ;  /* 0x000000030800788c */ /* 0x000fe2000bf05270 */
[----:B------:R-:W-:Y:S02]  /*16f0*/  VIADD R0, R0, 0xffffffff ;  /* 0xffffffff00007836 */ /* 0x000fe40000000000 */
[C---:B------:R-:W-:Y:S01]  /*1700*/  ISETP.NE.AND P1, PT, R3.reuse, 0x3, PT ;  /* 0x000000030300780c */ /* 0x040fe20003f25270 */
[----:B------:R-:W-:Y:S02]  /*1710*/  USEL UR4, URZ, 0x1, UP0 ;  /* 0x000000013f047887 */ /* 0x000fe40008000000 */
[----:B------:R-:W-:Y:S01]  /*1720*/  USEL UR8, UR8, URZ, UP0 ;  /* 0x0000003f08087287 */ /* 0x000fe20008000000 */
[----:B------:R-:W-:-:S03]  /*1730*/  SEL R3, R3, RZ, P1 ;  /* 0x000000ff03037207 */ /* 0x000fc60000800000 */
[----:B------:R-:W-:Y:S01]  /*1740*/  LOP3.LUT R7, R7, UR4, RZ, 0x3c, !PT ;  /* 0x0000000407077c12 */ /* 0x000fe2000f8e3cff */
[----:B------:R-:W-:Y:S07]  /*1750*/  @P2 BRA `(.L_x_25) ;  /* 0xfffffffc003c2947 */ /* 0x000fee000383ffff */
.L_x_18:
[----:B------:R-:W2:Y:S02]  /*1760*/  LDC R0, c[0x0][0x28c] ;  /* 0x0000a300ff007b82 */ /* 0x000ea40000000800 */
[----:B--2---:R-:W-:-:S13]  /*1770*/  ISETP.GE.AND P1, PT, R0, 0x1, PT ;  /* 0x000000010000780c */ /* 0x004fda0003f26270 */
[----:B------:R-:W-:Y:S05]  /*1780*/  @!P1 BRA `(.L_x_26) ;  /* 0x0000000000409947 */ /* 0x000fea0003800000 */
[----:B------:R-:W-:Y:S05]  /*1790*/  @!P0 BRA `(.L_x_27) ;  /* 0x0000000000048947 */ /* 0x000fea0003800000 */
[----:B------:R-:W-:Y:S01]  /*17a0*/  BPT.TRAP 0x1 ;  /* 0x000000040000795c */ /* 0x000fe20000300000 */
.L_x_27:
[----:B------:R-:W-:Y:S01]  /*17b0*/  UISETP.LT.AND UP0, UPT, UR40, 0x1, UPT ;  /* 0x000000012800788c */ /* 0x000fe2000bf01270 */
[----:B------:R-:W-:-:S03]  /*17c0*/  ISETP.GT.U32.AND P0, PT, R19, 0x1, PT ;  /* 0x000000011300780c */ /* 0x000fc60003f04070 */
[----:B------:R-:W-:-:S04]  /*17d0*/  USEL UR6, UR40, 0x1, UP0 ;  /* 0x0000000128067887 */ /* 0x000fc80008000000 */
[----:B------:R-:W-:-:S04]  /*17e0*/  UIADD3 UR6, UR39, UR40, -UR6 ;  /* 0x0000002827067290 */ /* 0x000fc8000fffe806 */
[----:B------:R-:W-:-:S04]  /*17f0*/  UIMAD.WIDE.U32 UR4, UR6, -0x55555555, URZ ;  /* 0xaaaaaaab060478a5 */ /* 0x000fc8000f8e003f */
[----:B------:R-:W-:-:S04]  /*1800*/  USHF.R.U32.HI UR4, URZ, 0x1, UR5 ;  /* 0x000000013f047899 */ /* 0x000fc80008011605 */
[----:B------:R-:W-:-:S06]  /*1810*/  UIMAD UR6, UR4, -0x3, UR6 ;  /* 0xfffffffd040678a4 */ /* 0x000fcc000f8e0206 */
[----:B------:R-:W-:-:S04]  /*1820*/  IMAD.U32 R3, RZ, RZ, UR6 ;  /* 0x00000006ff037e24 */ /* 0x000fc8000f8e00ff */
[----:B------:R-:W-:-:S04]  /*1830*/  IMAD R0, R3, 0x8, R6 ;  /* 0x0000000803007824 */ /* 0x000fc800078e0206 */
[----:B------:R-:W-:-:S05]  /*1840*/  VIADD R0, R0, 0x18 ;  /* 0x0000001800007836 */ /* 0x000fca0000000000 */
[----:B------:R-:W-:-:S04]  /*1850*/  PRMT R0, RZ, 0x654, R0 ;  /* 0x00000654ff007816 */ /* 0x000fc80000000000 */
[----:B------:R2:W-:Y:S01]  /*1860*/  SYNCS.ARRIVE.TRANS64.RED.A1T0 RZ, [R0+URZ], RZ ;  /* 0x000000ff00ff79a7 */ /* 0x0005e2000810043f */
[----:B------:R-:W-:Y:S05]  /*1870*/  @P0 BRA `(.L_x_26) ;  /* 0x0000000000040947 */ /* 0x000fea0003800000 */
[----:B------:R-:W-:Y:S01]  /*1880*/  BPT.TRAP 0x1 ;  /* 0x000000040000795c */ /* 0x000fe20000300000 */
.L_x_26:
[----:B------:R-:W3:Y:S01]  /*1890*/  LDC R8, c[0x0][0x288] ;  /* 0x0000a200ff087b82 */ /* 0x000ee20000000800 */
[----:B01----:R-:W-:Y:S01]  /*18a0*/  LOP3.LUT R4, R18, 0x60, RZ, 0xc0, !PT ;  /* 0x0000006012047812 */ /* 0x003fe200078ec0ff */
[----:B------:R-:W-:Y:S01]  /*18b0*/  IMAD.SHL.U32 R7, R58, 0x40, RZ ;  /* 0x000000403a077824 */ /* 0x000fe200078e00ff */
[----:B------:R-:W-:Y:S01]  /*18c0*/  UIADD3 UR39, UR40, UR39, URZ ;  /* 0x0000002728277290 */ /* 0x000fe2000fffe03f */
[----:B--2---:R-:W-:Y:S01]  /*18d0*/  SHF.R.U32.HI R0, RZ, 0x2, R18 ;  /* 0x00000002ff007819 */ /* 0x004fe20000011612 */
[----:B------:R-:W-:Y:S01]  /*18e0*/  IMAD.SHL.U32 R13, R57, 0x80, RZ ;  /* 0x00000080390d7824 */ /* 0x000fe200078e00ff */
[----:B------:R-:W-:Y:S01]  /*18f0*/  SHF.R.U32.HI R6, RZ, 0x1, R4 ;  /* 0x00000001ff067819 */ /* 0x000fe20000011604 */
[----:B------:R-:W-:Y:S01]  /*1900*/  UISETP.GT.U32.AND UP0, UPT, UR39, 0x2, UPT ;  /* 0x000000022700788c */ /* 0x000fe2000bf04070 */
[----:B------:R-:W-:Y:S01]  /*1910*/  LOP3.LUT R4, R18, 0x3, RZ, 0xc0, !PT ;  /* 0x0000000312047812 */ /* 0x000fe200078ec0ff */
[----:B------:R-:W-:Y:S01]  /*1920*/  ULDC UR7, c[0x0][0x284] ;  /* 0x0000a10000077ab9 */ /* 0x000fe20000000800 */
[----:B------:R-:W-:Y:S01]  /*1930*/  SHF.R.U32.HI R5, RZ, 0x7, R18 ;  /* 0x00000007ff057819 */ /* 0x000fe20000011612 */
[----:B------:R-:W-:Y:S01]  /*1940*/  UISETP.LT.U32.AND UP0, UPT, UR40, 0x3, UP0 ;  /* 0x000000032800788c */ /* 0x000fe20008701070 */
[----:B------:R-:W-:Y:S01]  /*1950*/  LOP3.LUT R3, R0, 0x7, RZ, 0xc0, !PT ;  /* 0x0000000700037812 */ /* 0x000fe200078ec0ff */
[----:B------:R-:W-:Y:S01]  /*1960*/  UISETP.GE.U32.AND UP1, UPT, UR40, 0x3, UPT ;  /* 0x000000032800788c */ /* 0x000fe2000bf26070 */
[----:B------:R-:W-:Y:S01]  /*1970*/  LOP3.LUT R0, R5, 0x1, RZ, 0xc0, !PT ;  /* 0x0000000105007812 */ /* 0x000fe200078ec0ff */
[----:B------:R-:W-:Y:S01]  /*1980*/  ULDC.64 UR8, c[0x0][0x5d0] ;  /* 0x0001740000087ab9 */ /* 0x000fe20000000a00 */
[----:B------:R-:W-:Y:S01]  /*1990*/  SHF.R.S32.HI R14, RZ, 0x1f, R59 ;  /* 0x0000001fff0e7819 */ /* 0x000fe2000001143b */
[----:B------:R-:W-:Y:S01]  /*19a0*/  UIMAD.WIDE.U32 UR4, UR39, -0x55555555, URZ ;  /* 0xaaaaaaab270478a5 */ /* 0x000fe2000f8e003f */
[----:B------:R-:W-:Y:S01]  /*19b0*/  IADD3 R5, RZ, -R6, -R3 ;  /* 0x80000006ff057210 */ /* 0x000fe20007ffe803 */
[----:B------:R-:W-:Y:S01]  /*19c0*/  IMAD.SHL.U32 R10, R0, 0x40, RZ ;  /* 0x00000040000a7824 */ /* 0x000fe200078e00ff */
[----:B------:R-:W-:-:S02]  /*19d0*/  USEL UR6, URZ, 0x1, !UP0 ;  /* 0x000000013f067887 */ /* 0x000fc4000c000000 */
[----:B------:R-:W-:Y:S01]  /*19e0*/  USHF.R.U32.HI UR4, URZ, 0x1, UR5 ;  /* 0x000000013f047899 */ /* 0x000fe20008011605 */
[----:B------:R-:W-:Y:S01]  /*19f0*/  IMAD R0, R0, -0x40, R5 ;  /* 0xffffffc000007824 */ /* 0x000fe200078e0205 */
[----:B---3--:R-:W-:Y:S01]  /*1a00*/  ISETP.GE.AND P0, PT, R7, R8, PT ;  /* 0x000000080700720c */ /* 0x008fe20003f06270 */
[----:B------:R-:W-:Y:S01]  /*1a10*/  IMAD R12, R4, -0x2, R8 ;  /* 0xfffffffe040c7824 */ /* 0x000fe200078e0208 */
[----:B------:R-:W-:Y:S01]  /*1a20*/  ULOP3.LUT UR38, UR38, UR6, URZ, 0x3c, !UPT ;  /* 0x0000000626267292 */ /* 0x000fe2000f8e3c3f */
[----:B------:R-:W-:Y:S01]  /*1a30*/  IMAD.SHL.U32 R8, R18, 0x2, RZ ;  /* 0x0000000212087824 */ /* 0x000fe200078e00ff */
[----:B------:R-:W-:Y:S01]  /*1a40*/  ISETP.GE.OR P0, PT, R13, UR7, P0 ;  /* 0x000000070d007c0c */ /* 0x000fe20008706670 */
[----:B------:R-:W-:Y:S01]  /*1a50*/  IMAD R4, R14, UR8, RZ ;  /* 0x000000080e047c24 */ /* 0x000fe2000f8e02ff */
[----:B------:R-:W-:Y:S01]  /*1a60*/  LOP3.LUT R3, R10, 0x40, R3, 0xe2, !PT ;  /* 0x000000400a037812 */ /* 0x000fe200078ee203 */
[----:B------:R-:W-:Y:S01]  /*1a70*/  IMAD.WIDE R10, R57, 0x80, RZ ;  /* 0x00000080390a7825 */ /* 0x000fe200078e02ff */
[----:B------:R-:W-:Y:S01]  /*1a80*/  LOP3.LUT R8, R7, 0x6, R8, 0xf8, !PT ;  /* 0x0000000607087812 */ /* 0x000fe200078ef808 */
[----:B------:R-:W-:Y:S01]  /*1a90*/  UIMAD UR39, UR4, -0x3, UR39 ;  /* 0xfffffffd042778a4 */ /* 0x000fe2000f8e0227 */
[----:B------:R-:W-:Y:S01]  /*1aa0*/  IADD3 R20, -R13, UR7, R0 ;  /* 0x000000070d147c10 */ /* 0x000fe2000fffe100 */
[----:B------:R-:W-:Y:S01]  /*1ab0*/  IMAD R15, R59, UR9, R4 ;  /* 0x000000093b0f7c24 */ /* 0x000fe2000f8e0204 */
[----:B------:R-:W-:Y:S01]  /*1ac0*/  SHF.R.S32.HI R9, RZ, 0x1f, R8 ;  /* 0x0000001fff097819 */ /* 0x000fe20000011408 */
[----:B------:R-:W-:Y:S01]  /*1ad0*/  @UP1 ULOP3.LUT UR38, UR38, 0x1, UR4, 0x78, !UPT ;  /* 0x0000000126261892 */ /* 0x000fe2000f8e7804 */
[----:B------:R-:W-:Y:S01]  /*1ae0*/  LOP3.LUT R65, R10, R3, R6, 0xfe, !PT ;  /* 0x000000030a417212 */ /* 0x000fe200078efe06 */
[----:B------:R-:W-:-:S02]  /*1af0*/  IMAD.IADD R58, R12, 0x1, -R7 ;  /* 0x000000010c3a7824 */ /* 0x000fc400078e0a07 */
[----:B------:R-:W-:-:S04]  /*1b00*/  IMAD.WIDE.U32 R4, R59, UR8, R8 ;  /* 0x000000083b047c25 */ /* 0x000fc8000f8e0008 */
[----:B------:R-:W-:Y:S02]  /*1b10*/  IMAD.IADD R5, R5, 0x1, R15 ;  /* 0x0000000105057824 */ /* 0x000fe400078e020f */
[----:B------:R-:W-:Y:S01]  /*1b20*/  IMAD.MOV.U32 R57, RZ, RZ, -0x1 ;  /* 0xffffffffff397424 */ /* 0x000fe200078e00ff */
[----:B------:R-:W-:Y:S06]  /*1b30*/  @P0 BRA `(.L_x_28) ;  /* 0x0000001c00100947 */ /* 0x000fec0003800000 */
[----:B------:R-:W0:Y:S01]  /*1b40*/  LDC.64 R12, c[0x0][0x5c8] ;  /* 0x00017200ff0c7b82 */ /* 0x000e220000000a00 */
[----:B------:R-:W-:Y:S01]  /*1b50*/  ULDC.64 UR4, c[0x0][0x5c0] ;  /* 0x0001700000047ab9 */ /* 0x000fe20000000a00 */
[----:B------:R-:W-:Y:S01]  /*1b60*/  BSSY B0, `(.L_x_28) ;  /* 0x00001c1000007945 */ /* 0x000fe20003800000 */
[-C--:B0-----:R-:W-:Y:S02]  /*1b70*/  IMAD R0, R11, R12.reuse, RZ ;  /* 0x0000000c0b007224 */ /* 0x081fe400078e02ff */
[----:B------:R-:W-:-:S04]  /*1b80*/  IMAD.WIDE.U32 R4, R65, R12, R4 ;  /* 0x0000000c41047225 */ /* 0x000fc800078e0004 */
[----:B------:R-:W-:Y:S01]  /*1b90*/  IMAD R3, R65, R13, R0 ;  /* 0x0000000d41037224 */ /* 0x000fe200078e0200 */
[----:B------:R-:W-:-:S03]  /*1ba0*/  IADD3 R6, P0, R4, UR4, RZ ;  /* 0x0000000404067c10 */ /* 0x000fc6000ff1e0ff */
[----:B------:R-:W-:Y:S01]  /*1bb0*/  IMAD.IADD R3, R5, 0x1, R3 ;  /* 0x0000000105037824 */ /* 0x000fe200078e0203 */
[----:B------:R-:W-:-:S04]  /*1bc0*/  LEA R4, P1, R12, R6, 0x3 ;  /* 0x000000060c047211 */ /* 0x000fc800078218ff */
[----:B------:R-:W-:Y:S02]  /*1bd0*/  IADD3.X R7, R3, UR5, RZ, P0, !PT ;  /* 0x0000000503077c10 */ /* 0x000fe400087fe4ff */
[----:B-----5:R-:W-:Y:S02]  /*1be0*/  ISETP.NE.AND P0, PT, R23, RZ, PT ;  /* 0x000000ff1700720c */ /* 0x020fe40003f05270 */
[----:B------:R-:W-:-:S11]  /*1bf0*/  LEA.HI.X R5, R12, R7, R13, 0x3, P1 ;  /* 0x000000070c057211 */ /* 0x000fd600008f1c0d */
[----:B------:R-:W-:Y:S05]  /*1c00*/  @!P0 BRA `(.L_x_29) ;  /* 0x0000001400188947 */ /* 0x000fea0003800000 */
[----:B------:R-:W0:Y:S01]  /*1c10*/  LDC.64 R60, c[0x0][0x5b0] ;  /* 0x00016c00ff3c7b82 */ /* 0x000e220000000a00 */
[----:B------:R-:W-:Y:S01]  /*1c20*/  ULDC.64 UR4, c[0x0][0x5b8] ;  /* 0x00016e0000047ab9 */ /* 0x000fe20000000a00 */
[----:B------:R-:W-:Y:S01]  /*1c30*/  ISETP.GE.AND P3, PT, R58, 0x1, PT ;  /* 0x000000013a00780c */ /* 0x000fe20003f66270 */
[----:B------:R-:W-:Y:S01]  /*1c40*/  IMAD R0, R14, UR4, RZ ;  /* 0x000000040e007c24 */ /* 0x000fe2000f8e02ff */
[----:B------:R-:W-:Y:S01]  /*1c50*/  BSSY B1, `(.L_x_30) ;  /* 0x000000e000017945 */ /* 0x000fe20003800000 */
[C---:B------:R-:W-:Y:S01]  /*1c60*/  IMAD.WIDE.U32 R14, R59.reuse, UR4, R8 ;  /* 0x000000043b0e7c25 */ /* 0x040fe2000f8e0008 */
[----:B------:R-:W-:Y:S02]  /*1c70*/  ISETP.LT.OR P1, PT, R20, 0x1, !P3 ;  /* 0x000000011400780c */ /* 0x000fe40005f21670 */
[----:B------:R-:W1:Y:S01]  /*1c80*/  LDC.64 R62, c[0x0][0x5a8] ;  /* 0x00016a00ff3e7b82 */ /* 0x000e620000000a00 */
[----:B------:R-:W-:Y:S02]  /*1c90*/  IMAD R13, R59, UR5, R0 ;  /* 0x000000053b0d7c24 */ /* 0x000fe4000f8e0200 */
[----:B------:R-:W-:-:S02]  /*1ca0*/  IMAD.MOV.U32 R12, RZ, RZ, R14 ;  /* 0x000000ffff0c7224 */ /* 0x000fc400078e000e */
[----:B------:R-:W-:Y:S02]  /*1cb0*/  IMAD.IADD R13, R15, 0x1, R13 ;  /* 0x000000010f0d7824 */ /* 0x000fe400078e020d */
[-C--:B0-----:R-:W-:Y:S02]  /*1cc0*/  IMAD R10, R11, R60.reuse, RZ ;  /* 0x0000003c0b0a7224 */ /* 0x081fe400078e02ff */
[----:B------:R-:W-:-:S04]  /*1cd0*/  IMAD.WIDE.U32 R8, R65, R60, R12 ;  /* 0x0000003c41087225 */ /* 0x000fc800078e000c */
[----:B------:R-:W-:Y:S01]  /*1ce0*/  IMAD R21, R65, R61, R10 ;  /* 0x0000003d41157224 */ /* 0x000fe200078e020a */
[----:B-1----:R-:W-:-:S04]  /*1cf0*/  IADD3 R8, P0, R8, R62, RZ ;  /* 0x0000003e08087210 */ /* 0x002fc80007f1e0ff */
[----:B------:R-:W-:Y:S01]  /*1d00*/  IADD3.X R9, R63, R9, R21, P0, !PT ;  /* 0x000000093f097210 */ /* 0x000fe200007fe415 */
[----:B------:R-:W-:Y:S08]  /*1d10*/  @P1 BRA `(.L_x_31) ;  /* 0x0000000000041947 */ /* 0x000ff00003800000 */
[----:B------:R0:W5:Y:S02]  /*1d20*/  LDG.E.U8 R56, desc[UR36][R8.64] ;  /* 0x0000002408387981 */ /* 0x000164000c1e1100 */
.L_x_31:
[----:B------:R-:W-:Y:S05]  /*1d30*/  BSYNC B1 ;  /* 0x0000000000017941 */ /* 0x000fea0003800000 */
.L_x_30:
[----:B-----5:R-:W-:Y:S01]  /*1d40*/  LOP3.LUT R0, R56, 0xffff, RZ, 0xc0, !PT ;  /* 0x0000ffff38007812 */ /* 0x020fe200078ec0ff */
[----:B------:R-:W-:Y:S01]  /*1d50*/  IMAD.SHL.U32 R10, R60, 0x8, RZ ;  /* 0x000000083c0a7824 */ /* 0x000fe200078e00ff */
[----:B------:R-:W-:Y:S01]  /*1d60*/  ISETP.GE.AND P2, PT, R58, 0x2, PT ;  /* 0x000000023a00780c */ /* 0x000fe20003f46270 */
[----:B------:R-:W-:Y:S01]  /*1d70*/  BSSY B1, `(.L_x_32) ;  /* 0x000000e000017945 */ /* 0x000fe20003800000 */
[----:B------:R-:W-:Y:S02]  /*1d80*/  PRMT R0, R0, 0x8880, RZ ;  /* 0x0000888000007816 */ /* 0x000fe400000000ff */
[----:B------:R-:W-:Y:S02]  /*1d90*/  ISETP.LT.OR P0, PT, R20, 0x1, !P2 ;  /* 0x000000011400780c */ /* 0x000fe40005701670 */
[----:B------:R-:W-:Y:S01]  /*1da0*/  SHF.L.U64.HI R11, R60, 0x3, R61 ;  /* 0x000000033c0b7819 */ /* 0x000fe2000001023d */
[----:B------:R-:W-:-:S04]  /*1db0*/  IMAD R3, R0, R23, RZ ;  /* 0x0000001700037224 */ /* 0x000fc800078e02ff */
[----:B------:R-:W-:Y:S02]  /*1dc0*/  @!P1 IMAD R15, R24, R22, R3 ;  /* 0x00000016180f9224 */ /* 0x000fe400078e0203 */
[----:B------:R-:W-:-:S03]  /*1dd0*/  IMAD.WIDE.U32 R10, R65, R60, R10 ;  /* 0x0000003c410a7225 */ /* 0x000fc600078e000a */
[----:B------:R1:W-:Y:S01]  /*1de0*/  @!P1 STG.E.U8 desc[UR36][R6.64], R15 ;  /* 0x0000000f06009986 */ /* 0x0003e2000c101124 */
[----:B------:R-:W-:Y:S01]  /*1df0*/  IADD3 R10, P4, P5, R14, R62, R10 ;  /* 0x0000003e0e0a7210 */ /* 0x000fe20007d9e00a */
[----:B------:R-:W-:Y:S01]  /*1e00*/  IMAD.IADD R14, R21, 0x1, R11 ;  /* 0x00000001150e7824 */ /* 0x000fe200078e020b */
[----:B------:R-:W-:Y:S11]  /*1e10*/  @P0 BRA `(.L_x_33) ;  /* 0x00000000000c0947 */ /* 0x000ff60003800000 */
[----:B------:R-:W2:Y:S02]  /*1e20*/  LDG.E.U8 R56, desc[UR36][R8.64+0x1] ;  /* 0x0000012408387981 */ /* 0x000ea4000c1e1100 */
[----:B--2---:R-:W-:-:S05]  /*1e30*/  PRMT R0, R56, 0x8880, RZ ;  /* 0x0000888038007816 */ /* 0x004fca00000000ff */
[----:B------:R-:W-:-:S07]  /*1e40*/  IMAD R3, R0, R23, RZ ;  /* 0x0000001700037224 */ /* 0x000fce00078e02ff */
.L_x_33:
[----:B------:R-:W-:Y:S05]  /*1e50*/  BSYNC B1 ;  /* 0x0000000000017941 */ /* 0x000fea0003800000 */
.L_x_32:
[----:B------:R-:W-:Y:S01]  /*1e60*/  ISETP.LT.OR P3, PT, R20, 0x9, !P3 ;  /* 0x000000091400780c */ /* 0x000fe20005f61670 */
[----:B------:R-:W-:Y:S01]  /*1e70*/  @!P0 IMAD R25, R25, R22, R3 ;  /* 0x0000001619198224 */ /* 0x000fe200078e0203 */
[C---:B------:R-:W-:Y:S01]  /*1e80*/  ISETP.GE.AND P1, PT, R58.reuse, 0x9, PT ;  /* 0x000000093a00780c */ /* 0x040fe20003f26270 */
[----:B------:R-:W-:Y:S01]  /*1e90*/  BSSY B1, `(.L_x_34) ;  /* 0x000000b000017945 */ /* 0x000fe20003800000 */
[----:B------:R-:W-:Y:S02]  /*1ea0*/  IADD3.X R11, R13, R63, R14, P4, P5 ;  /* 0x0000003f0d0b7210 */ /* 0x000fe400027ea40e */
[----:B------:R2:W-:Y:S01]  /*1eb0*/  @!P0 STG.E.U8 desc[UR36][R6.64+0x1], R25 ;  /* 0x0000011906008986 */ /* 0x0005e2000c101124 */
[----:B------:R-:W-:Y:S02]  /*1ec0*/  ISETP.GE.AND P0, PT, R58, 0xa, PT ;  /* 0x0000000a3a00780c */ /* 0x000fe40003f06270 */
[C---:B------:R-:W-:Y:S02]  /*1ed0*/  ISETP.LT.OR P2, PT, R20.reuse, 0x9, !P2 ;  /* 0x000000091400780c */ /* 0x040fe40005741670 */
[----:B------:R-:W-:-:S02]  /*1ee0*/  ISETP.LT.OR P5, PT, R20, 0x1, !P1 ;  /* 0x000000011400780c */ /* 0x000fc40004fa1670 */
[----:B------:R-:W-:Y:S01]  /*1ef0*/  ISETP.LT.OR P4, PT, R20, 0x1, !P0 ;  /* 0x000000011400780c */ /* 0x000fe20004781670 */
[----:B------:R-:W-:-:S12]  /*1f00*/  @P3 BRA `(.L_x_35) ;  /* 0x00000000000c3947 */ /* 0x000fd80003800000 */
[----:B------:R-:W3:Y:S02]  /*1f10*/  LDG.E.U8 R56, desc[UR36][R10.64] ;  /* 0x000000240a387981 */ /* 0x000ee4000c1e1100 */
[----:B---3--:R-:W-:-:S05]  /*1f20*/  PRMT R0, R56, 0x8880, RZ ;  /* 0x0000888038007816 */ /* 0x008fca00000000ff */
[----:B------:R-:W-:-:S07]  /*1f30*/  IMAD R3, R0, R23, RZ ;  /* 0x0000001700037224 */ /* 0x000fce00078e02ff */
.L_x_35:
[----:B------:R-:W-:Y:S05]  /*1f40*/  BSYNC B1 ;  /* 0x0000000000017941 */ /* 0x000fea0003800000 */
.L_x_34:
[----:B------:R-:W-:Y:S01]  /*1f50*/  @!P3 IMAD R13, R26, R22, R3 ;  /* 0x000000161a0db224 */ /* 0x000fe200078e0203 */
[----:B------:R-:W-:Y:S04]  /*1f60*/  BSSY B1, `(.L_x_36) ;  /* 0x0000006000017945 */ /* 0x000fe80003800000 */
[----:B------:R3:W-:Y:S01]  /*1f70*/  @!P3 STG.E.U8 desc[UR36][R4.64], R13 ;  /* 0x0000000d0400b986 */ /* 0x0007e2000c101124 */
[----:B------:R-:W-:Y:S05]  /*1f80*/  @P2 BRA `(.L_x_37) ;  /* 0x00000000000c2947 */ /* 0x000fea0003800000 */
[----:B------:R-:W4:Y:S02]  /*1f90*/  LDG.E.U8 R56, desc[UR36][R10.64+0x1] ;  /* 0x000001240a387981 */ /* 0x000f24000c1e1100 */
[----:B----4-:R-:W-:-:S05]  /*1fa0*/  PRMT R0, R56, 0x8880, RZ ;  /* 0x0000888038007816 */ /* 0x010fca00000000ff */
[----:B------:R-:W-:-:S07]  /*1fb0*/  IMAD R3, R0, R23, RZ ;  /* 0x0000001700037224 */ /* 0x000fce00078e02ff */
.L_x_37:
[----:B------:R-:W-:Y:S05]  /*1fc0*/  BSYNC B1 ;  /* 0x0000000000017941 */ /* 0x000fea0003800000 */
.L_x_36:
[----:B------:R-:W-:Y:S01]  /*1fd0*/  @!P2 IMAD R27, R27, R22, R3 ;  /* 0x000000161b1ba224 */ /* 0x000fe200078e0203 */
[----:B------:R-:W-:Y:S04]  /*1fe0*/  BSSY B1, `(.L_x_38) ;  /* 0x0000006000017945 */ /* 0x000fe80003800000 */
[----:B------:R4:W-:Y:S01]  /*1ff0*/  @!P2 STG.E.U8 desc[UR36][R4.64+0x1], R27 ;  /* 0x0000011b0400a986 */ /* 0x0009e2000c101124 */
[----:B------:R-:W-:Y:S05]  /*2000*/  @P5 BRA `(.L_x_39) ;  /* 0x00000000000c5947 */ /* 0x000fea0003800000 */
[----:B------:R-:W5:Y:S02]  /*2010*/  LDG.E.U8 R56, desc[UR36][R8.64+0x8] ;  /* 0x0000082408387981 */ /* 0x000f64000c1e1100 */
[----:B-----5:R-:W-:-:S05]  /*2020*/  PRMT R0, R56, 0x8880, RZ ;  /* 0x0000888038007816 */ /* 0x020fca00000000ff */
[----:B------:R-:W-:-:S07]  /*2030*/  IMAD R3, R0, R23, RZ ;  /* 0x0000001700037224 */ /* 0x000fce00078e02ff */
.L_x_39:
[----:B------:R-:W-:Y:S05]  /*2040*/  BSYNC B1 ;  /* 0x0000000000017941 */ /* 0x000fea0003800000 */
.L_x_38:
[----:B---3--:R-:W-:Y:S01]  /*2050*/  @!P5 IMAD R13, R28, R22, R3 ;  /* 0x000000161c0dd224 */ /* 0x008fe200078e0203 */
[----:B------:R-:W-:Y:S04]  /*2060*/  BSSY B1, `(.L_x_40) ;  /* 0x0000006000017945 */ /* 0x000fe80003800000 */
[----:B------:R3:W-:Y:S01]  /*2070*/  @!P5 STG.E.U8 desc[UR36][R6.64+0x8], R13 ;  /* 0x0000080d0600d986 */ /* 0x0007e2000c101124 */
[----:B------:R-:W-:Y:S05]  /*2080*/  @P4 BRA `(.L_x_41) ;  /* 0x00000000000c4947 */ /* 0x000fea0003800000 */
[----:B------:R-:W5:Y:S02]  /*2090*/  LDG.E.U8 R56, desc[UR36][R8.64+0x9] ;  /* 0x0000092408387981 */ /* 0x000f64000c1e1100 */
[----:B-----5:R-:W-:-:S05]  /*20a0*/  PRMT R0, R56, 0x8880, RZ ;  /* 0x0000888038007816 */ /* 0x020fca00000000ff */
[----:B------:R-:W-:-:S07]  /*20b0*/  IMAD R3, R0, R23, RZ ;  /* 0x0000001700037224 */ /* 0x000fce00078e02ff */
.L_x_41:
[----:B------:R-:W-:Y:S05]  /*20c0*/  BSYNC B1 ;  /* 0x0000000000017941 */ /* 0x000fea0003800000 */
.L_x_40:
[----:B------:R-:W-:Y:S01]  /*20d0*/  ISETP.LT.OR P1, PT, R20, 0x9, !P1 ;  /* 0x000000091400780c */ /* 0x000fe20004f21670 */
[----:B------:R-:W-:Y:S01]  /*20e0*/  @!P4 IMAD R29, R29, R22, R3 ;  /* 0x000000161d1dc224 */ /* 0x000fe200078e0203 */
[C---:B------:R-:W-:Y:S01]  /*20f0*/  ISETP.GE.AND P3, PT, R58.reuse, 0x11, PT ;  /* 0x000000113a00780c */ /* 0x040fe20003f66270 */
[----:B------:R-:W-:Y:S01]  /*2100*/  BSSY B1, `(.L_x_42) ;  /* 0x000000a000017945 */ /* 0x000fe20003800000 */
[----:B------:R-:W-:Y:S02]  /*2110*/  ISETP.GE.AND P2, PT, R58, 0x12, PT ;  /* 0x000000123a00780c */ /* 0x000fe40003f46270 */
[----:B------:R0:W-:Y:S01]  /*2120*/  @!P4 STG.E.U8 desc[UR36][R6.64+0x9], R29 ;  /* 0x0000091d0600c986 */ /* 0x0001e2000c101124 */
[C---:B------:R-:W-:Y:S02]  /*2130*/  ISETP.LT.OR P0, PT, R20.reuse, 0x9, !P0 ;  /* 0x000000091400780c */ /* 0x040fe40004701670 */
[C---:B------:R-:W-:Y:S02]  /*2140*/  ISETP.LT.OR P5, PT, R20.reuse, 0x1, !P3 ;  /* 0x000000011400780c */ /* 0x040fe40005fa1670 */
[----:B------:R-:W-:-:S02]  /*2150*/  ISETP.LT.OR P4, PT, R20, 0x1, !P2 ;  /* 0x000000011400780c */ /* 0x000fc40005781670 */
[----:B------:R-:W-:Y:S11]  /*2160*/  @P1 BRA `(.L_x_43) ;  /* 0x00000000000c1947 */ /* 0x000ff60003800000 */
[----:B------:R-:W5:Y:S02]  /*2170*/  LDG.E.U8 R56, desc[UR36][R10.64+0x8] ;  /* 0x000008240a387981 */ /* 0x000f64000c1e1100 */
[----:B-----5:R-:W-:-:S05]  /*2180*/  PRMT R0, R56, 0x8880, RZ ;  /* 0x0000888038007816 */ /* 0x020fca00000000ff */
[----:B------:R-:W-:-:S07]  /*2190*/  IMAD R3, R0, R23, RZ ;  /* 0x0000001700037224 */ /* 0x000fce00078e02ff */
.L_x_43:
[----:B------:R-:W-:Y:S05]  /*21a0*/  BSYNC B1 ;  /* 0x0000000000017941 */ /* 0x000fea0003800000 */
.L_x_42:
[----:B---3--:R-:W-:Y:S01]  /*21b0*/  @!P1 IMAD R13, R30, R22, R3 ;  /* 0x000000161e0d9224 */ /* 0x008fe200078e0203 */
[----:B------:R-:W-:Y:S04]  /*21c0*/  BSSY B1, `(.L_x_44) ;  /* 0x0000006000017945 */ /* 0x000fe80003800000 */
[----:B------:R3:W-:Y:S01]  /*21d0*/  @!P1 STG.E.U8 desc[UR36][R4.64+0x8], R13 ;  /* 0x0000080d04009986 */ /* 0x0007e2000c101124 */
[----:B------:R-:W-:Y:S05]  /*21e0*/  @P0 BRA `(.L_x_45) ;  /* 0x00000000000c0947 */ /* 0x000fea0003800000 */
[----:B------:R-:W5:Y:S02]  /*21f0*/  LDG.E.U8 R56, desc[UR36][R10.64+0x9] ;  /* 0x000009240a387981 */ /* 0x000f64000c1e1100 */
[----:B-----5:R-:W-:-:S05]  /*2200*/  PRMT R0, R56, 0x8880, RZ ;  /* 0x0000888038007816 */ /* 0x020fca00000000ff */
[----:B------:R-:W-:-:S07]  /*2210*/  IMAD R3, R0, R23, RZ ;  /* 0x0000001700037224 */ /* 0x000fce00078e02ff */
.L_x_45:
[----:B------:R-:W-:Y:S05]  /*2220*/  BSYNC B1 ;  /* 0x0000000000017941 */ /* 0x000fea0003800000 */
.L_x_44:
[----:B------:R-:W-:Y:S01]  /*2230*/  @!P0 IMAD R31, R31, R22, R3 ;  /* 0x000000161f1f8224 */ /* 0x000fe200078e0203 */
[----:B------:R-:W-:Y:S04]  /*2240*/  BSSY B1, `(.L_x_46) ;  /* 0x0000006000017945 */ /* 0x000fe80003800000 */
[----:B------:R0:W-:Y:S01]  /*2250*/  @!P0 STG.E.U8 desc[UR36][R4.64+0x9], R31 ;  /* 0x0000091f04008986 */ /* 0x0001e2000c101124 */
[----:B------:R-:W-:Y:S05]  /*2260*/  @P5 BRA `(.L_x_47) ;  /* 0x00000000000c5947 */ /* 0x000fea0003800000 */
[----:B------:R-:W5:Y:S02]  /*2270*/  LDG.E.U8 R56, desc[UR36][R8.64+0x10] ;  /* 0x0000102408387981 */ /* 0x000f64000c1e1100 */
[----:B-----5:R-:W-:-:S05]  /*2280*/  PRMT R0, R56, 0x8880, RZ ;  /* 0x0000888038007816 */ /* 0x020fca00000000ff */
[----:B------:R-:W-:-:S07]  /*2290*/  IMAD R3, R0, R23, RZ ;  /* 0x0000001700037224 */ /* 0x000fce00078e02ff */
.L_x_47:
[----:B------:R-:W-:Y:S05]  /*22a0*/  BSYNC B1 ;  /* 0x0000000000017941 */ /* 0x000fea0003800000 */
.L_x_46:
[----:B---3--:R-:W-:Y:S01]  /*22b0*/  @!P5 IMAD R13, R32, R22, R3 ;  /* 0x00000016200dd224 */ /* 0x008fe200078e0203 */
[----:B------:R-:W-:Y:S04]  /*22c0*/  BSSY B1, `(.L_x_48) ;  /* 0x0000006000017945 */ /* 0x000fe80003800000 */
[----:B------:R3:W-:Y:S01]  /*22d0*/  @!P5 STG.E.U8 desc[UR36][R6.64+0x10], R13 ;  /* 0x0000100d0600d986 */ /* 0x0007e2000c101124 */
[----:B------:R-:W-:Y:S05]  /*22e0*/  @P4 BRA `(.L_x_49) ;  /* 0x00000000000c4947 */ /* 0x000fea0003800000 */
[----:B------:R-:W5:Y:S02]  /*22f0*/  LDG.E.U8 R56, desc[UR36][R8.64+0x11] ;  /* 0x0000112408387981 */ /* 0x000f64000c1e1100 */
[----:B-----5:R-:W-:-:S05]  /*2300*/  PRMT R0, R56, 0x8880, RZ ;  /* 0x0000888038007816 */ /* 0x020fca00000000ff */
[----:B------:R-:W-:-:S07]  /*2310*/  IMAD R3, R0, R23, RZ ;  /* 0x0000001700037224 */ /* 0x000fce00078e02ff */
.L_x_49:
[----:B------:R-:W-:Y:S05]  /*2320*/  BSYNC B1 ;  /* 0x0000000000017941 */ /* 0x000fea0003800000 */
.L_x_48:
        /* <DEDUP_REMOVED lines=13> */
.L_x_51:
[----:B------:R-:W-:Y:S05]  /*2400*/  BSYNC B1 ;  /* 0x0000000000017941 */ /* 0x000fea0003800000 */
.L_x_50:
[----:B---3--:R-:W-:Y:S01]  /*2410*/  @!P3 IMAD R13, R34, R22, R3 ;  /* 0x00000016220db224 */ /* 0x008fe200078e0203 */
[----:B------:R-:W-:Y:S04]  /*2420*/  BSSY B1, `(.L_x_52) ;  /* 0x0000006000017945 */ /* 0x000fe80003800000 */
[----:B------:R3:W-:Y:S01]  /*2430*/  @!P3 STG.E.U8 desc[UR36][R4.64+0x10], R13 ;  /* 0x0000100d0400b986 */ /* 0x0007e2000c101124 */
[----:B------:R-:W-:Y:S05]  /*2440*/  @P2 BRA `(.L_x_53) ;  /* 0x00000000000c2947 */ /* 0x000fea0003800000 */
[----:B------:R-:W5:Y:S02]  /*2450*/  LDG.E.U8 R56, desc[UR36][R10.64+0x11] ;  /* 0x000011240a387981 */ /* 0x000f64000c1e1100 */
[----:B-----5:R-:W-:-:S05]  /*2460*/  PRMT R0, R56, 0x8880, RZ ;  /* 0x0000888038007816 */ /* 0x020fca00000000ff */
[----:B------:R-:W-:-:S07]  /*2470*/  IMAD R3, R0, R23, RZ ;  /* 0x0000001700037224 */ /* 0x000fce00078e02ff */
.L_x_53:
[----:B------:R-:W-:Y:S05]  /*2480*/  BSYNC B1 ;  /* 0x0000000000017941 */ /* 0x000fea0003800000 */
.L_x_52:
[----:B------:R-:W-:Y:S01]  /*2490*/  @!P2 IMAD R35, R35, R22, R3 ;  /* 0x000000162323a224 */ /* 0x000fe200078e0203 */
[----:B------:R-:W-:Y:S04]  /*24a0*/  BSSY B1, `(.L_x_54) ;  /* 0x0000006000017945 */ /* 0x000fe80003800000 */
[----:B------:R0:W-:Y:S01]  /*24b0*/  @!P2 STG.E.U8 desc[UR36][R4.64+0x11], R35 ;  /* 0x000011230400a986 */ /* 0x0001e2000c101124 */
[----:B------:R-:W-:Y:S05]  /*24c0*/  @P5 BRA `(.L_x_55) ;  /* 0x00000000000c5947 */ /* 0x000fea0003800000 */
[----:B------:R-:W5:Y:S02]  /*24d0*/  LDG.E.U8 R56, desc[UR36][R8.64+0x18] ;  /* 0x0000182408387981 */ /* 0x000f64000c1e1100 */
[----:B-----5:R-:W-:-:S05]  /*24e0*/  PRMT R0, R56, 0x8880, RZ ;  /* 0x0000888038007816 */ /* 0x020fca00000000ff */
[----:B------:R-:W-:-:S07]  /*24f0*/  IMAD R3, R0, R23, RZ ;  /* 0x0000001700037224 */ /* 0x000fce00078e02ff */
.L_x_55:
[----:B------:R-:W-:Y:S05]  /*2500*/  BSYNC B1 ;  /* 0x0000000000017941 */ /* 0x000fea0003800000 */
.L_x_54:
[----:B---3--:R-:W-:Y:S01]  /*2510*/  @!P5 IMAD R13, R36, R22, R3 ;  /* 0x00000016240dd224 */ /* 0x008fe200078e0203 */
[----:B------:R-:W-:Y:S04]  /*2520*/  BSSY B1, `(.L_x_56) ;  /* 0x0000006000017945 */ /* 0x000fe80003800000 */
[----:B------:R3:W-:Y:S01]  /*2530*/  @!P5 STG.E.U8 desc[UR36][R6.64+0x18], R13 ;  /* 0x0000180d0600d986 */ /* 0x0007e2000c101124 */
[----:B------:R-:W-:Y:S05]  /*2540*/  @P4 BRA `(.L_x_57) ;  /* 0x00000000000c4947 */ /* 0x000fea0003800000 */
[----:B------:R-:W5:Y:S02]  /*2550*/  LDG.E.U8 R56, desc[UR36][R8.64+0x19] ;  /* 0x0000192408387981 */ /* 0x000f64000c1e1100 */
[----:B-----5:R-:W-:-:S05]  /*2560*/  PRMT R0, R56, 0x8880, RZ ;  /* 0x0000888038007816 */ /* 0x020fca00000000ff */
[----:B------:R-:W-:-:S07]  /*2570*/  IMAD R3, R0, R23, RZ ;  /* 0x0000001700037224 */ /* 0x000fce00078e02ff */
.L_x_57:
[----:B------:R-:W-:Y:S05]  /*2580*/  BSYNC B1 ;  /* 0x0000000000017941 */ /* 0x000fea0003800000 */
.L_x_56:
        /* <DEDUP_REMOVED lines=13> */
.L_x_59:
[----:B------:R-:W-:Y:S05]  /*2660*/  BSYNC B1 ;  /* 0x0000000000017941 */ /* 0x000fea0003800000 */
.L_x_58:
[----:B---3--:R-:W-:Y:S01]  /*2670*/  @!P1 IMAD R13, R38, R22, R3 ;  /* 0x00000016260d9224 */ /* 0x008fe200078e0203 */
[----:B------:R-:W-:Y:S04]  /*2680*/  BSSY B1, `(.L_x_60) ;  /* 0x0000006000017945 */ /* 0x000fe80003800000 */
[----:B------:R3:W-:Y:S01]  /*2690*/  @!P1 STG.E.U8 desc[UR36][R4.64+0x18], R13 ;  /* 0x0000180d04009986 */ /* 0x0007e2000c101124 */
[----:B------:R-:W-:Y:S05]  /*26a0*/  @P4 BRA `(.L_x_61) ;  /* 0x00000000000c4947 */ /* 0x000fea0003800000 */
[----:B------:R-:W5:Y:S02]  /*26b0*/  LDG.E.U8 R56, desc[UR36][R10.64+0x19] ;  /* 0x000019240a387981 */ /* 0x000f64000c1e1100 */
[----:B-----5:R-:W-:-:S05]  /*26c0*/  PRMT R0, R56, 0x8880, RZ ;  /* 0x0000888038007816 */ /* 0x020fca00000000ff */
[----:B------:R-:W-:-:S07]  /*26d0*/  IMAD R3, R0, R23, RZ ;  /* 0x0000001700037224 */ /* 0x000fce00078e02ff */
.L_x_61:
[----:B------:R-:W-:Y:S05]  /*26e0*/  BSYNC B1 ;  /* 0x0000000000017941 */ /* 0x000fea0003800000 */
.L_x_60:
[----:B------:R-:W-:Y:S01]  /*26f0*/  @!P4 IMAD R39, R39, R22, R3 ;  /* 0x000000162727c224 */ /* 0x000fe200078e0203 */
[----:B------:R-:W-:Y:S04]  /*2700*/  BSSY B1, `(.L_x_62) ;  /* 0x0000006000017945 */ /* 0x000fe80003800000 */
[----:B------:R0:W-:Y:S01]  /*2710*/  @!P4 STG.E.U8 desc[UR36][R4.64+0x19], R39 ;  /* 0x000019270400c986 */ /* 0x0001e2000c101124 */
[----:B------:R-:W-:Y:S05]  /*2720*/  @P5 BRA `(.L_x_63) ;  /* 0x00000000000c5947 */ /* 0x000fea0003800000 */
[----:B------:R-:W5:Y:S02]  /*2730*/  LDG.E.U8 R56, desc[UR36][R8.64+0x20] ;  /* 0x0000202408387981 */ /* 0x000f64000c1e1100 */
[----:B-----5:R-:W-:-:S05]  /*2740*/  PRMT R0, R56, 0x8880, RZ ;  /* 0x0000888038007816 */ /* 0x020fca00000000ff */
[----:B------:R-:W-:-:S07]  /*2750*/  IMAD R3, R0, R23, RZ ;  /* 0x0000001700037224 */ /* 0x000fce00078e02ff */
.L_x_63:
[----:B------:R-:W-:Y:S05]  /*2760*/  BSYNC B1 ;  /* 0x0000000000017941 */ /* 0x000fea0003800000 */
.L_x_62:
[----:B---3--:R-:W-:Y:S01]  /*2770*/  @!P5 IMAD R13, R40, R22, R3 ;  /* 0x00000016280dd224 */ /* 0x008fe200078e0203 */
[----:B------:R-:W-:Y:S04]  /*2780*/  BSSY B1, `(.L_x_64) ;  /* 0x0000006000017945 */ /* 0x000fe80003800000 */
[----:B------:R3:W-:Y:S01]  /*2790*/  @!P5 STG.E.U8 desc[UR36][R6.64+0x20], R13 ;  /* 0x0000200d0600d986 */ /* 0x0007e2000c101124 */
[----:B------:R-:W-:Y:S05]  /*27a0*/  @P0 BRA `(.L_x_65) ;  /* 0x00000000000c0947 */ /* 0x000fea0003800000 */
[----:B------:R-:W5:Y:S02]  /*27b0*/  LDG.E.U8 R56, desc[UR36][R8.64+0x21] ;  /* 0x0000212408387981 */ /* 0x000f64000c1e1100 */
[----:B-----5:R-:W-:-:S05]  /*27c0*/  PRMT R0, R56, 0x8880, RZ ;  /* 0x0000888038007816 */ /* 0x020fca00000000ff */
[----:B------:R-:W-:-:S07]  /*27d0*/  IMAD R3, R0, R23, RZ ;  /* 0x0000001700037224 */ /* 0x000fce00078e02ff */
.L_x_65:
[----:B------:R-:W-:Y:S05]  /*27e0*/  BSYNC B1 ;  /* 0x0000000000017941 */ /* 0x000fea0003800000 */
.L_x_64:
        /* <DEDUP_REMOVED lines=13> */
.L_x_67:
[----:B------:R-:W-:Y:S05]  /*28c0*/  BSYNC B1 ;  /* 0x0000000000017941 */ /* 0x000fea0003800000 */
.L_x_66:
[----:B---3--:R-:W-:Y:S01]  /*28d0*/  @!P3 IMAD R13, R42, R22, R3 ;  /* 0x000000162a0db224 */ /* 0x008fe200078e0203 */
[----:B------:R-:W-:Y:S04]  /*28e0*/  BSSY B1, `(.L_x_68) ;  /* 0x0000006000017945 */ /* 0x000fe80003800000 */
[----:B------:R3:W-:Y:S01]  /*28f0*/  @!P3 STG.E.U8 desc[UR36][R4.64+0x20], R13 ;  /* 0x0000200d0400b986 */ /* 0x0007e2000c101124 */
[----:B------:R-:W-:Y:S05]  /*2900*/  @P2 BRA `(.L_x_69) ;  /* 0x00000000000c2947 */ /* 0x000fea0003800000 */
[----:B------:R-:W5:Y:S02]  /*2910*/  LDG.E.U8 R56, desc[UR36][R10.64+0x21] ;  /* 0x000021240a387981 */ /* 0x000f64000c1e1100 */
[----:B-----5:R-:W-:-:S05]  /*2920*/  PRMT R0, R56, 0x8880, RZ ;  /* 0x0000888038007816 */ /* 0x020fca00000000ff */
[----:B------:R-:W-:-:S07]  /*2930*/  IMAD R3, R0, R23, RZ ;  /* 0x0000001700037224 */ /* 0x000fce00078e02ff */
.L_x_69:
[----:B------:R-:W-:Y:S05]  /*2940*/  BSYNC B1 ;  /* 0x0000000000017941 */ /* 0x000fea0003800000 */
.L_x_68:
[----:B------:R-:W-:Y:S01]  /*2950*/  @!P2 IMAD R43, R43, R22, R3 ;  /* 0x000000162b2ba224 */ /* 0x000fe200078e0203 */
[----:B------:R-:W-:Y:S04]  /*2960*/  BSSY B1, `(.L_x_70) ;  /* 0x0000006000017945 */ /* 0x000fe80003800000 */
[----:B------:R0:W-:Y:S01]  /*2970*/  @!P2 STG.E.U8 desc[UR36][R4.64+0x21], R43 ;  /* 0x0000212b0400a986 */ /* 0x0001e2000c101124 */
[----:B------:R-:W-:Y:S05]  /*2980*/  @P0 BRA `(.L_x_71) ;  /* 0x00000000000c0947 */ /* 0x000fea0003800000 */
[----:B------:R-:W5:Y:S02]  /*2990*/  LDG.E.U8 R56, desc[UR36][R8.64+0x28] ;  /* 0x0000282408387981 */ /* 0x000f64000c1e1100 */
[----:B-----5:R-:W-:-:S05]  /*29a0*/  PRMT R0, R56, 0x8880, RZ ;  /* 0x0000888038007816 */ /* 0x020fca00000000ff */
[----:B------:R-:W-:-:S07]  /*29b0*/  IMAD R3, R0, R23, RZ ;  /* 0x0000001700037224 */ /* 0x000fce00078e02ff */
.L_x_71:
[----:B------:R-:W-:Y:S05]  /*29c0*/  BSYNC B1 ;  /* 0x0000000000017941 */ /* 0x000fea0003800000 */
.L_x_70:
[----:B---3--:R-:W-:Y:S01]  /*29d0*/  @!P0 IMAD R13, R44, R22, R3 ;  /* 0x000000162c0d8224 */ /* 0x008fe200078e0203 */
[----:B------:R-:W-:Y:S04]  /*29e0*/  BSSY B1, `(.L_x_72) ;  /* 0x0000006000017945 */ /* 0x000fe80003800000 */
[----:B------:R3:W-:Y:S01]  /*29f0*/  @!P0 STG.E.U8 desc[UR36][R6.64+0x28], R13 ;  /* 0x0000280d06008986 */ /* 0x0007e2000c101124 */
[----:B------:R-:W-:Y:S05]  /*2a00*/  @P5 BRA `(.L_x_73) ;  /* 0x00000000000c5947 */ /* 0x000fea0003800000 */
[----:B------:R-:W5:Y:S02]  /*2a10*/  LDG.E.U8 R56, desc[UR36][R8.64+0x29] ;  /* 0x0000292408387981 */ /* 0x000f64000c1e1100 */
[----:B-----5:R-:W-:-:S05]  /*2a20*/  PRMT R0, R56, 0x8880, RZ ;  /* 0x0000888038007816 */ /* 0x020fca00000000ff */
[----:B------:R-:W-:-:S07]  /*2a30*/  IMAD R3, R0, R23, RZ ;  /* 0x0000001700037224 */ /* 0x000fce00078e02ff */
.L_x_73:
[----:B------:R-:W-:Y:S05]  /*2a40*/  BSYNC B1 ;  /* 0x0000000000017941 */ /* 0x000fea0003800000 */
.L_x_72:
        /* <DEDUP_REMOVED lines=13> */
.L_x_75:
[----:B------:R-:W-:Y:S05]  /*2b20*/  BSYNC B1 ;  /* 0x0000000000017941 */ /* 0x000fea0003800000 */
.L_x_74:
[----:B---3--:R-:W-:Y:S01]  /*2b30*/  @!P4 IMAD R13, R46, R22, R3 ;  /* 0x000000162e0dc224 */ /* 0x008fe200078e0203 */
[----:B------:R-:W-:Y:S04]  /*2b40*/  BSSY B1, `(.L_x_76) ;  /* 0x0000006000017945 */ /* 0x000fe80003800000 */
[----:B------:R3:W-:Y:S01]  /*2b50*/  @!P4 STG.E.U8 desc[UR36][R4.64+0x28], R13 ;  /* 0x0000280d0400c986 */ /* 0x0007e2000c101124 */
[----:B------:R-:W-:Y:S05]  /*2b60*/  @P1 BRA `(.L_x_77) ;  /* 0x00000000000c1947 */ /* 0x000fea0003800000 */
[----:B------:R-:W5:Y:S02]  /*2b70*/  LDG.E.U8 R56, desc[UR36][R10.64+0x29] ;  /* 0x000029240a387981 */ /* 0x000f64000c1e1100 */
[----:B-----5:R-:W-:-:S05]  /*2b80*/  PRMT R0, R56, 0x8880, RZ ;  /* 0x0000888038007816 */ /* 0x020fca00000000ff */
[----:B------:R-:W-:-:S07]  /*2b90*/  IMAD R3, R0, R23, RZ ;  /* 0x0000001700037224 */ /* 0x000fce00078e02ff */
.L_x_77:
[----:B------:R-:W-:Y:S05]  /*2ba0*/  BSYNC B1 ;  /* 0x0000000000017941 */ /* 0x000fea0003800000 */
.L_x_76:
[----:B------:R-:W-:Y:S01]  /*2bb0*/  @!P1 IMAD R47, R47, R22, R3 ;  /* 0x000000162f2f9224 */ /* 0x000fe200078e0203 */
[----:B------:R-:W-:Y:S04]  /*2bc0*/  BSSY B1, `(.L_x_78) ;  /* 0x0000006000017945 */ /* 0x000fe80003800000 */
[----:B------:R0:W-:Y:S01]  /*2bd0*/  @!P1 STG.E.U8 desc[UR36][R4.64+0x29], R47 ;  /* 0x0000292f04009986 */ /* 0x0001e2000c101124 */
[----:B------:R-:W-:Y:S05]  /*2be0*/  @P3 BRA `(.L_x_79) ;  /* 0x00000000000c3947 */ /* 0x000fea0003800000 */
[----:B------:R-:W5:Y:S02]  /*2bf0*/  LDG.E.U8 R56, desc[UR36][R8.64+0x30] ;  /* 0x0000302408387981 */ /* 0x000f64000c1e1100 */
[----:B-----5:R-:W-:-:S05]  /*2c00*/  PRMT R0, R56, 0x8880, RZ ;  /* 0x0000888038007816 */ /* 0x020fca00000000ff */
[----:B------:R-:W-:-:S07]  /*2c10*/  IMAD R3, R0, R23, RZ ;  /* 0x0000001700037224 */ /* 0x000fce00078e02ff */
.L_x_79:
[----:B------:R-:W-:Y:S05]  /*2c20*/  BSYNC B1 ;  /* 0x0000000000017941 */ /* 0x000fea0003800000 */
.L_x_78:
[----:B---3--:R-:W-:Y:S01]  /*2c30*/  @!P3 IMAD R13, R48, R22, R3 ;  /* 0x00000016300db224 */ /* 0x008fe200078e0203 */
[----:B------:R-:W-:Y:S04]  /*2c40*/  BSSY B1, `(.L_x_80) ;  /* 0x0000006000017945 */ /* 0x000fe80003800000 */
[----:B------:R3:W-:Y:S01]  /*2c50*/  @!P3 STG.E.U8 desc[UR36][R6.64+0x30], R13 ;  /* 0x0000300d0600b986 */ /* 0x0007e2000c101124 */
[----:B------:R-:W-:Y:S05]  /*2c60*/  @P5 BRA `(.L_x_81) ;  /* 0x00000000000c5947 */ /* 0x000fea0003800000 */
[----:B------:R-:W5:Y:S02]  /*2c70*/  LDG.E.U8 R56, desc[UR36][R8.64+0x31] ;  /* 0x0000312408387981 */ /* 0x000f64000c1e1100 */
[----:B-----5:R-:W-:-:S05]  /*2c80*/  PRMT R0, R56, 0x8880, RZ ;  /* 0x0000888038007816 */ /* 0x020fca00000000ff */
[----:B------:R-:W-:-:S07]  /*2c90*/  IMAD R3, R0, R23, RZ ;  /* 0x0000001700037224 */ /* 0x000fce00078e02ff */
.L_x_81:
[----:B------:R-:W-:Y:S05]  /*2ca0*/  BSYNC B1 ;  /* 0x0000000000017941 */ /* 0x000fea0003800000 */
.L_x_80:
        /* <DEDUP_REMOVED lines=9> */
[----:B------:R-:W-:Y:S01]  /*2d40*/  ISETP.LT.OR P3, PT, R20, 0x9, !P3 ;  /* 0x000000091400780c */ /* 0x000fe20005f61670 */
[----:B------:R-:W-:-:S12]  /*2d50*/  @P2 BRA `(.L_x_83) ;  /* 0x00000000000c2947 */ /* 0x000fd80003800000 */
[----:B------:R-:W5:Y:S02]  /*2d60*/  LDG.E.U8 R56, desc[UR36][R10.64+0x30] ;  /* 0x000030240a387981 */ /* 0x000f64000c1e1100 */
[----:B-----5:R-:W-:-:S05]  /*2d70*/  PRMT R0, R56, 0x8880, RZ ;  /* 0x0000888038007816 */ /* 0x020fca00000000ff */
[----:B------:R-:W-:-:S07]  /*2d80*/  IMAD R3, R0, R23, RZ ;  /* 0x0000001700037224 */ /* 0x000fce00078e02ff */
.L_x_83:
[----:B------:R-:W-:Y:S05]  /*2d90*/  BSYNC B1 ;  /* 0x0000000000017941 */ /* 0x000fea0003800000 */
.L_x_82:
[----:B---3--:R-:W-:Y:S01]  /*2da0*/  @!P2 IMAD R13, R50, R22, R3 ;  /* 0x00000016320da224 */ /* 0x008fe200078e0203 */
[----:B------:R-:W-:Y:S04]  /*2db0*/  BSSY B1, `(.L_x_84) ;  /* 0x0000006000017945 */ /* 0x000fe80003800000 */
[----:B------:R3:W-:Y:S01]  /*2dc0*/  @!P2 STG.E.U8 desc[UR36][R4.64+0x30], R13 ;  /* 0x0000300d0400a986 */ /* 0x0007e2000c101124 */
[----:B------:R-:W-:Y:S05]  /*2dd0*/  @P0 BRA `(.L_x_85) ;  /* 0x00000000000c0947 */ /* 0x000fea0003800000 */
[----:B------:R-:W5:Y:S02]  /*2de0*/  LDG.E.U8 R56, desc[UR36][R10.64+0x31] ;  /* 0x000031240a387981 */ /* 0x000f64000c1e1100 */
[----:B-----5:R-:W-:-:S05]  /*2df0*/  PRMT R0, R56, 0x8880, RZ ;  /* 0x0000888038007816 */ /* 0x020fca00000000ff */
[----:B------:R-:W-:-:S07]  /*2e00*/  IMAD R3, R0, R23, RZ ;  /* 0x0000001700037224 */ /* 0x000fce00078e02ff */
.L_x_85:
[----:B------:R-:W-:Y:S05]  /*2e10*/  BSYNC B1 ;  /* 0x0000000000017941 */ /* 0x000fea0003800000 */
.L_x_84:
[----:B------:R-:W-:Y:S01]  /*2e20*/  @!P0 IMAD R51, R51, R22, R3 ;  /* 0x0000001633338224 */ /* 0x000fe200078e0203 */
[----:B------:R-:W-:Y:S04]  /*2e30*/  BSSY B1, `(.L_x_86) ;  /* 0x0000006000017945 */ /* 0x000fe80003800000 */
[----:B------:R0:W-:Y:S01]  /*2e40*/  @!P0 STG.E.U8 desc[UR36][R4.64+0x31], R51 ;  /* 0x0000313304008986 */ /* 0x0001e2000c101124 */
[----:B------:R-:W-:Y:S05]  /*2e50*/  @P5 BRA `(.L_x_87) ;  /* 0x00000000000c5947 */ /* 0x000fea0003800000 */
[----:B------:R-:W5:Y:S02]  /*2e60*/  LDG.E.U8 R56, desc[UR36][R8.64+0x38] ;  /* 0x0000382408387981 */ /* 0x000f64000c1e1100 */
[----:B-----5:R-:W-:-:S05]  /*2e70*/  PRMT R0, R56, 0x8880, RZ ;  /* 0x0000888038007816 */ /* 0x020fca00000000ff */
[----:B------:R-:W-:-:S07]  /*2e80*/  IMAD R3, R0, R23, RZ ;  /* 0x0000001700037224 */ /* 0x000fce00078e02ff */
.L_x_87:
[----:B------:R-:W-:Y:S05]  /*2e90*/  BSYNC B1 ;  /* 0x0000000000017941 */ /* 0x000fea0003800000 */
.L_x_86:
[----:B---3--:R-:W-:Y:S01]  /*2ea0*/  @!P5 IMAD R13, R52, R22, R3 ;  /* 0x00000016340dd224 */ /* 0x008fe200078e0203 */
[----:B------:R-:W-:Y:S04]  /*2eb0*/  BSSY B1, `(.L_x_88) ;  /* 0x0000006000017945 */ /* 0x000fe80003800000 */
[----:B------:R3:W-:Y:S01]  /*2ec0*/  @!P5 STG.E.U8 desc[UR36][R6.64+0x38], R13 ;  /* 0x0000380d0600d986 */ /* 0x0007e2000c101124 */
[----:B------:R-:W-:Y:S05]  /*2ed0*/  @P4 BRA `(.L_x_89) ;  /* 0x00000000000c4947 */ /* 0x000fea0003800000 */
[----:B------:R-:W5:Y:S02]  /*2ee0*/  LDG.E.U8 R56, desc[UR36][R8.64+0x39] ;  /* 0x0000392408387981 */ /* 0x000f64000c1e1100 */
[----:B-----5:R-:W-:-:S05]  /*2ef0*/  PRMT R0, R56, 0x8880, RZ ;  /* 0x0000888038007816 */ /* 0x020fca00000000ff */
[----:B------:R-:W-:-:S07]  /*2f00*/  IMAD R3, R0, R23, RZ ;  /* 0x0000001700037224 */ /* 0x000fce00078e02ff */
.L_x_89:
[----:B------:R-:W-:Y:S05]  /*2f10*/  BSYNC B1 ;  /* 0x0000000000017941 */ /* 0x000fea0003800000 */
.L_x_88:
[----:B------:R-:W-:Y:S01]  /*2f20*/  @!P4 IMAD R53, R53, R22, R3 ;  /* 0x000000163535c224 */ /* 0x000fe200078e0203 */
[----:B------:R-:W-:Y:S04]  /*2f30*/  BSSY B1, `(.L_x_90) ;  /* 0x0000006000017945 */ /* 0x000fe80003800000 */
[----:B------:R0:W-:Y:S01]  /*2f40*/  @!P4 STG.E.U8 desc[UR36][R6.64+0x39], R53 ;  /* 0x000039350600c986 */ /* 0x0001e2000c101124 */
[----:B------:R-:W-:Y:S05]  /*2f50*/  @P3 BRA `(.L_x_91) ;  /* 0x00000000000c3947 */ /* 0x000fea0003800000 */
[----:B------:R-:W5:Y:S02]  /*2f60*/  LDG.E.U8 R56, desc[UR36][R10.64+0x38] ;  /* 0x000038240a387981 */ /* 0x000f64000c1e1100 */
[----:B-----5:R-:W-:-:S05]  /*2f70*/  PRMT R0, R56, 0x8880, RZ ;  /* 0x0000888038007816 */ /* 0x020fca00000000ff */
[----:B------:R-:W-:-:S07]  /*2f80*/  IMAD R3, R0, R23, RZ ;  /* 0x0000001700037224 */ /* 0x000fce00078e02ff */
.L_x_91:
[----:B------:R-:W-:Y:S05]  /*2f90*/  BSYNC B1 ;  /* 0x0000000000017941 */ /* 0x000fea0003800000 */
.L_x_90:
[----:B0123--:R-:W-:Y:S01]  /*2fa0*/  @!P3 IMAD R7, R54, R22, R3 ;  /* 0x000000163607b224 */ /* 0x00ffe200078e0203 */
[----:B------:R-:W-:Y:S01]  /*2fb0*/  ISETP.LT.OR P1, PT, R20, 0x9, !P1 ;  /* 0x000000091400780c */ /* 0x000fe20004f21670 */
[----:B------:R-:W-:Y:S03]  /*2fc0*/  BSSY B1, `(.L_x_92) ;  /* 0x0000006000017945 */ /* 0x000fe60003800000 */
[----:B------:R0:W-:Y:S09]  /*2fd0*/  @!P3 STG.E.U8 desc[UR36][R4.64+0x38], R7 ;  /* 0x000038070400b986 */ /* 0x0001f2000c101124 */
[----:B------:R-:W-:Y:S05]  /*2fe0*/  @P1 BRA `(.L_x_93) ;  /* 0x00000000000c1947 */ /* 0x000fea0003800000 */
[----:B------:R-:W2:Y:S02]  /*2ff0*/  LDG.E.U8 R56, desc[UR36][R10.64+0x39] ;  /* 0x000039240a387981 */ /* 0x000ea4000c1e1100 */
[----:B--2---:R-:W-:-:S05]  /*3000*/  PRMT R0, R56, 0x8880, RZ ;  /* 0x0000888038007816 */ /* 0x004fca00000000ff */
[----:B------:R-:W-:-:S07]  /*3010*/  IMAD R3, R0, R23, RZ ;  /* 0x0000001700037224 */ /* 0x000fce00078e02ff */
.L_x_93:
[----:B------:R-:W-:Y:S05]  /*3020*/  BSYNC B1 ;  /* 0x0000000000017941 */ /* 0x000fea0003800000 */
.L_x_92:
[----:B------:R-:W-:Y:S01]  /*3030*/  IMAD R3, R55, R22, R3 ;  /* 0x0000001637037224 */ /* 0x000fe200078e0203 */
[----:B------:R-:W-:Y:S06]  /*3040*/  @P1 BRA `(.L_x_94) ;  /* 0x0000000400c81947 */ /* 0x000fec0003800000 */
[----:B------:R1:W-:Y:S01]  /*3050*/  STG.E.U8 desc[UR36][R4.64+0x39], R3 ;  /* 0x0000390304007986 */ /* 0x0003e2000c101124 */
[----:B------:R-:W-:Y:S05]  /*3060*/  BRA `(.L_x_94) ;  /* 0x0000000400c07947 */ /* 0x000fea0003800000 */
.L_x_29:
[C---:B------:R-:W-:Y:S02]  /*3070*/  ISETP.GE.AND P1, PT, R58.reuse, 0x1, PT ;  /* 0x000000013a00780c */ /* 0x040fe40003f26270 */
[----:B------:R-:W-:Y:S02]  /*3080*/  ISETP.GE.AND P0, PT, R58, 0x2, PT ;  /* 0x000000023a00780c */ /* 0x000fe40003f06270 */
[C---:B------:R-:W-:Y:S02]  /*3090*/  ISETP.LT.OR P4, PT, R20.reuse, 0x1, !P1 ;  /* 0x000000011400780c */ /* 0x040fe40004f81670 */
[C---:B------:R-:W-:Y:S02]  /*30a0*/  ISETP.LT.OR P5, PT, R20.reuse, 0x1, !P0 ;  /* 0x000000011400780c */ /* 0x040fe400047a1670 */
[C---:B------:R-:W-:Y:S02]  /*30b0*/  ISETP.LT.OR P1, PT, R20.reuse, 0x9, !P1 ;  /* 0x000000091400780c */ /* 0x040fe40004f21670 */
[----:B------:R-:W-:-:S02]  /*30c0*/  ISETP.LT.OR P0, PT, R20, 0x9, !P0 ;  /* 0x000000091400780c */ /* 0x000fc40004701670 */
[C---:B------:R-:W-:Y:S02]  /*30d0*/  ISETP.GE.AND P3, PT, R58.reuse, 0x9, PT ;  /* 0x000000093a00780c */ /* 0x040fe40003f66270 */
[----:B------:R-:W-:-:S03]  /*30e0*/  ISETP.GE.AND P2, PT, R58, 0xa, PT ;  /* 0x0000000a3a00780c */ /* 0x000fc60003f46270 */
[-C--:B------:R-:W-:Y:S02]  /*30f0*/  @!P4 IMAD R3, R24, R22.reuse, RZ ;  /* 0x000000161803c224 */ /* 0x080fe400078e02ff */
[-C--:B------:R-:W-:Y:S02]  /*3100*/  @!P5 IMAD R25, R25, R22.reuse, RZ ;  /* 0x000000161919d224 */ /* 0x080fe400078e02ff */
[-C--:B------:R-:W-:Y:S01]  /*3110*/  @!P1 IMAD R9, R26, R22.reuse, RZ ;  /* 0x000000161a099224 */ /* 0x080fe200078e02ff */
[----:B------:R0:W-:Y:S01]  /*3120*/  @!P4 STG.E.U8 desc[UR36][R6.64], R3 ;  /* 0x000000030600c986 */ /* 0x0001e2000c101124 */
[C---:B------:R-:W-:Y:S01]  /*3130*/  ISETP.LT.OR P4, PT, R20.reuse, 0x1, !P3 ;  /* 0x000000011400780c */ /* 0x040fe20005f81670 */
[----:B------:R-:W-:Y:S02]  /*3140*/  @!P0 IMAD R27, R27, R22, RZ ;  /* 0x000000161b1b8224 */ /* 0x000fe400078e02ff */
[----:B------:R-:W-:Y:S01]  /*3150*/  @!P5 STG.E.U8 desc[UR36][R6.64+0x1], R25 ;  /* 0x000001190600d986 */ /* 0x000fe2000c101124 */
[----:B------:R-:W-:-:S02]  /*3160*/  ISETP.LT.OR P5, PT, R20, 0x1, !P2 ;  /* 0x000000011400780c */ /* 0x000fc400057a1670 */
[C---:B------:R-:W-:Y:S01]  /*3170*/  ISETP.LT.OR P2, PT, R20.reuse, 0x9, !P2 ;  /* 0x000000091400780c */ /* 0x040fe20005741670 */
[----:B------:R1:W-:Y:S01]  /*3180*/  @!P1 STG.E.U8 desc[UR36][R4.64], R9 ;  /* 0x0000000904009986 */ /* 0x0003e2000c101124 */
[----:B------:R-:W-:Y:S02]  /*3190*/  ISETP.LT.OR P1, PT, R20, 0x9, !P3 ;  /* 0x000000091400780c */ /* 0x000fe40005f21670 */
[C---:B------:R-:W-:Y:S01]  /*31a0*/  ISETP.GE.AND P3, PT, R58.reuse, 0x11, PT ;  /* 0x000000113a00780c */ /* 0x040fe20003f66270 */
[----:B------:R-:W-:Y:S01]  /*31b0*/  @!P0 STG.E.U8 desc[UR36][R4.64+0x1], R27 ;  /* 0x0000011b04008986 */ /* 0x000fe2000c101124 */
[----:B------:R-:W-:Y:S01]  /*31c0*/  ISETP.GE.AND P0, PT, R58, 0x12, PT ;  /* 0x000000123a00780c */ /* 0x000fe20003f06270 */
[----:B------:R-:W-:-:S04]  /*31d0*/  @!P4 IMAD R11, R28, R22, RZ ;  /* 0x000000161c0bc224 */ /* 0x000fc800078e02ff */
[-C--:B------:R-:W-:Y:S01]  /*31e0*/  @!P5 IMAD R29, R29, R22.reuse, RZ ;  /* 0x000000161d1dd224 */ /* 0x080fe200078e02ff */
[----:B------:R-:W-:Y:S01]  /*31f0*/  @!P4 STG.E.U8 desc[UR36][R6.64+0x8], R11 ;  /* 0x0000080b0600c986 */ /* 0x000fe2000c101124 */
[C---:B------:R-:W-:Y:S01]  /*3200*/  ISETP.LT.OR P4, PT, R20.reuse, 0x1, !P3 ;  /* 0x000000011400780c */ /* 0x040fe20005f81670 */
[-C--:B------:R-:W-:Y:S02]  /*3210*/  @!P2 IMAD R31, R31, R22.reuse, RZ ;  /* 0x000000161f1fa224 */ /* 0x080fe400078e02ff */
[----:B------:R-:W-:Y:S01]  /*3220*/  @!P5 STG.E.U8 desc[UR36][R6.64+0x9], R29 ;  /* 0x0000091d0600d986 */ /* 0x000fe2000c101124 */
[----:B------:R-:W-:Y:S01]  /*3230*/  ISETP.LT.OR P5, PT, R20, 0x1, !P0 ;  /* 0x000000011400780c */ /* 0x000fe200047a1670 */
[----:B0-----:R-:W-:Y:S01]  /*3240*/  @!P1 IMAD R3, R30, R22, RZ ;  /* 0x000000161e039224 */ /* 0x001fe200078e02ff */
[----:B------:R-:W-:Y:S01]  /*3250*/  ISETP.LT.OR P0, PT, R20, 0x9, !P0 ;  /* 0x000000091400780c */ /* 0x000fe20004701670 */
[----:B------:R-:W-:Y:S01]  /*3260*/  @!P2 STG.E.U8 desc[UR36][R4.64+0x9], R31 ;  /* 0x0000091f0400a986 */ /* 0x000fe2000c101124 */
[----:B------:R-:W-:-:S03]  /*3270*/  ISETP.GE.AND P2, PT, R58, 0x19, PT ;  /* 0x000000193a00780c */ /* 0x000fc60003f46270 */
[----:B------:R0:W-:Y:S01]  /*3280*/  @!P1 STG.E.U8 desc[UR36][R4.64+0x8], R3 ;  /* 0x0000080304009986 */ /* 0x0001e2000c101124 */
[----:B------:R-:W-:Y:S01]  /*3290*/  ISETP.LT.OR P1, PT, R20, 0x9, !P3 ;  /* 0x000000091400780c */ /* 0x000fe20005f21670 */
[----:B-1----:R-:W-:Y:S01]  /*32a0*/  @!P4 IMAD R9, R32, R22, RZ ;  /* 0x000000162009c224 */ /* 0x002fe200078e02ff */
[----:B------:R-:W-:-:S03]  /*32b0*/  ISETP.GE.AND P3, PT, R58, 0x1a, PT ;  /* 0x0000001a3a00780c */ /* 0x000fc60003f66270 */
[-C--:B------:R-:W-:Y:S01]  /*32c0*/  @!P5 IMAD R33, R33, R22.reuse, RZ ;  /* 0x000000162121d224 */ /* 0x080fe200078e02ff */
[----:B------:R-:W-:Y:S01]  /*32d0*/  @!P4 STG.E.U8 desc[UR36][R6.64+0x10], R9 ;  /* 0x000010090600c986 */ /* 0x000fe2000c101124 */
[C---:B------:R-:W-:Y:S01]  /*32e0*/  ISETP.LT.OR P4, PT, R20.reuse, 0x1, !P3 ;  /* 0x000000011400780c */ /* 0x040fe20005f81670 */
[-C--:B------:R-:W-:Y:S01]  /*32f0*/  @!P0 IMAD R35, R35, R22.reuse, RZ ;  /* 0x0000001623238224 */ /* 0x080fe200078e02ff */
[C---:B------:R-:W-:Y:S01]  /*3300*/  ISETP.LT.OR P3, PT, R20.reuse, 0x9, !P3 ;  /* 0x000000091400780c */ /* 0x040fe20005f61670 */
[----:B------:R-:W-:Y:S01]  /*3310*/  @!P5 STG.E.U8 desc[UR36][R6.64+0x11], R33 ;  /* 0x000011210600d986 */ /* 0x000fe2000c101124 */
[----:B------:R-:W-:Y:S02]  /*3320*/  ISETP.LT.OR P5, PT, R20, 0x1, !P2 ;  /* 0x000000011400780c */ /* 0x000fe400057a1670 */
[----:B0-----:R-:W-:Y:S01]  /*3330*/  @!P1 IMAD R3, R34, R22, RZ ;  /* 0x0000001622039224 */ /* 0x001fe200078e02ff */
[----:B------:R-:W-:Y:S01]  /*3340*/  @!P0 STG.E.U8 desc[UR36][R4.64+0x11], R35 ;  /* 0x0000112304008986 */ /* 0x000fe2000c101124 */
[----:B------:R-:W-:-:S02]  /*3350*/  ISETP.LT.OR P2, PT, R20, 0x9, !P2 ;  /* 0x000000091400780c */ /* 0x000fc40005741670 */
[C---:B------:R-:W-:Y:S01]  /*3360*/  ISETP.GE.AND P0, PT, R58.reuse, 0x21, PT ;  /* 0x000000213a00780c */ /* 0x040fe20003f06270 */
[----:B------:R0:W-:Y:S01]  /*3370*/  @!P1 STG.E.U8 desc[UR36][R4.64+0x10], R3 ;  /* 0x0000100304009986 */ /* 0x0001e2000c101124 */
[----:B------:R-:W-:Y:S01]  /*3380*/  ISETP.GE.AND P1, PT, R58, 0x22, PT ;  /* 0x000000223a00780c */ /* 0x000fe20003f26270 */
[-C--:B------:R-:W-:Y:S02]  /*3390*/  @!P4 IMAD R37, R37, R22.reuse, RZ ;  /* 0x000000162525c224 */ /* 0x080fe400078e02ff */
[-C--:B------:R-:W-:Y:S02]  /*33a0*/  @!P3 IMAD R39, R39, R22.reuse, RZ ;  /* 0x000000162727b224 */ /* 0x080fe400078e02ff */
[-C--:B------:R-:W-:Y:S01]  /*33b0*/  @!P5 IMAD R11, R36, R22.reuse, RZ ;  /* 0x00000016240bd224 */ /* 0x080fe200078e02ff */
[----:B------:R-:W-:Y:S01]  /*33c0*/  @!P4 STG.E.U8 desc[UR36][R6.64+0x19], R37 ;  /* 0x000019250600c986 */ /* 0x000fe2000c101124 */
[C---:B------:R-:W-:Y:S02]  /*33d0*/  ISETP.LT.OR P4, PT, R20.reuse, 0x1, !P0 ;  /* 0x000000011400780c */ /* 0x040fe40004781670 */
[C---:B------:R-:W-:Y:S01]  /*33e0*/  ISETP.LT.OR P0, PT, R20.reuse, 0x9, !P0 ;  /* 0x000000091400780c */ /* 0x040fe20004701670 */
[----:B------:R-:W-:Y:S01]  /*33f0*/  @!P5 STG.E.U8 desc[UR36][R6.64+0x18], R11 ;  /* 0x0000180b0600d986 */ /* 0x000fe2000c101124 */
[----:B------:R-:W-:Y:S01]  /*3400*/  ISETP.LT.OR P5, PT, R20, 0x1, !P1 ;  /* 0x000000011400780c */ /* 0x000fe20004fa1670 */
[----:B0-----:R-:W-:Y:S01]  /*3410*/  @!P2 IMAD R3, R38, R22, RZ ;  /* 0x000000162603a224 */ /* 0x001fe200078e02ff */
[----:B------:R-:W-:Y:S01]  /*3420*/  ISETP.LT.OR P1, PT, R20, 0x9, !P1 ;  /* 0x000000091400780c */ /* 0x000fe20004f21670 */
[----:B------:R-:W-:Y:S01]  /*3430*/  @!P3 STG.E.U8 desc[UR36][R4.64+0x19], R39 ;  /* 0x000019270400b986 */ /* 0x000fe2000c101124 */
[----:B------:R-:W-:-:S03]  /*3440*/  ISETP.GE.AND P3, PT, R58, 0x29, PT ;  /* 0x000000293a00780c */ /* 0x000fc60003f66270 */
[----:B------:R0:W-:Y:S01]  /*3450*/  @!P2 STG.E.U8 desc[UR36][R4.64+0x18], R3 ;  /* 0x000018030400a986 */ /* 0x0001e2000c101124 */
[----:B------:R-:W-:Y:S01]  /*3460*/  ISETP.GE.AND P2, PT, R58, 0x2a, PT ;  /* 0x0000002a3a00780c */ /* 0x000fe20003f46270 */
[----:B------:R-:W-:-:S04]  /*3470*/  @!P4 IMAD R9, R40, R22, RZ ;  /* 0x000000162809c224 */ /* 0x000fc800078e02ff */
[-C--:B------:R-:W-:Y:S01]  /*3480*/  @!P5 IMAD R41, R41, R22.reuse, RZ ;  /* 0x000000162929d224 */ /* 0x080fe200078e02ff */
[----:B------:R-:W-:Y:S01]  /*3490*/  @!P4 STG.E.U8 desc[UR36][R6.64+0x20], R9 ;  /* 0x000020090600c986 */ /* 0x000fe2000c101124 */
[C---:B------:R-:W-:Y:S01]  /*34a0*/  ISETP.LT.OR P4, PT, R20.reuse, 0x1, !P3 ;  /* 0x000000011400780c */ /* 0x040fe20005f81670 */
[-C--:B------:R-:W-:Y:S01]  /*34b0*/  @!P1 IMAD R43, R43, R22.reuse, RZ ;  /* 0x000000162b2b9224 */ /* 0x080fe200078e02ff */
        /* <DEDUP_REMOVED lines=25> */
[----:B------:R1:W-:Y:S01]  /*3650*/  @!P4 STG.E.U8 desc[UR36][R6.64+0x30], R9 ;  /* 0x000030090600c986 */ /* 0x0003e2000c101124 */
[C---:B------:R-:W-:Y:S01]  /*3660*/  ISETP.LT.OR P4, PT, R20.reuse, 0x1, !P2 ;  /* 0x000000011400780c */ /* 0x040fe20005781670 */
[-C--:B------:R-:W-:Y:S01]  /*3670*/  @!P0 IMAD R51, R51, R22.reuse, RZ ;  /* 0x0000001633338224 */ /* 0x080fe200078e02ff */
[C---:B------:R-:W-:Y:S01]  /*3680*/  ISETP.LT.OR P2, PT, R20.reuse, 0x9, !P2 ;  /* 0x000000091400780c */ /* 0x040fe20005741670 */
[----:B------:R2:W-:Y:S01]  /*3690*/  @!P5 STG.E.U8 desc[UR36][R6.64+0x31], R49 ;  /* 0x000031310600d986 */ /* 0x0005e2000c101124 */
[----:B------:R-:W-:Y:S01]  /*36a0*/  ISETP.LT.OR P5, PT, R20, 0x1, !P3 ;  /* 0x000000011400780c */ /* 0x000fe20005fa1670 */
[-C--:B0-----:R-:W-:Y:S01]  /*36b0*/  @!P1 IMAD R3, R50, R22.reuse, RZ ;  /* 0x0000001632039224 */ /* 0x081fe200078e02ff */
[----:B------:R-:W-:Y:S01]  /*36c0*/  ISETP.LT.OR P3, PT, R20, 0x9, !P3 ;  /* 0x000000091400780c */ /* 0x000fe20005f61670 */
[----:B------:R2:W-:Y:S04]  /*36d0*/  @!P0 STG.E.U8 desc[UR36][R4.64+0x31], R51 ;  /* 0x0000313304008986 */ /* 0x0005e8000c101124 */
[----:B------:R2:W-:Y:S02]  /*36e0*/  @!P1 STG.E.U8 desc[UR36][R4.64+0x30], R3 ;  /* 0x0000300304009986 */ /* 0x0005e4000c101124 */
[----:B------:R-:W-:-:S02]  /*36f0*/  @!P4 IMAD R11, R52, R22, RZ ;  /* 0x00000016340bc224 */ /* 0x000fc400078e02ff */
[-C--:B-1----:R-:W-:Y:S02]  /*3700*/  @!P2 IMAD R9, R54, R22.reuse, RZ ;  /* 0x000000163609a224 */ /* 0x082fe400078e02ff */
[-C--:B------:R-:W-:Y:S01]  /*3710*/  @!P5 IMAD R53, R53, R22.reuse, RZ ;  /* 0x000000163535d224 */ /* 0x080fe200078e02ff */
[----:B------:R2:W-:Y:S01]  /*3720*/  @!P4 STG.E.U8 desc[UR36][R6.64+0x38], R11 ;  /* 0x0000380b0600c986 */ /* 0x0005e2000c101124 */
[----:B------:R-:W-:-:S03]  /*3730*/  @!P3 IMAD R55, R55, R22, RZ ;  /* 0x000000163737b224 */ /* 0x000fc600078e02ff */
[----:B------:R2:W-:Y:S04]  /*3740*/  @!P5 STG.E.U8 desc[UR36][R6.64+0x39], R53 ;  /* 0x000039350600d986 */ /* 0x0005e8000c101124 */
[----:B------:R2:W-:Y:S04]  /*3750*/  @!P2 STG.E.U8 desc[UR36][R4.64+0x38], R9 ;  /* 0x000038090400a986 */ /* 0x0005e8000c101124 */
[----:B------:R2:W-:Y:S02]  /*3760*/  @!P3 STG.E.U8 desc[UR36][R4.64+0x39], R55 ;  /* 0x000039370400b986 */ /* 0x0005e4000c101124 */
.L_x_94:
[----:B------:R-:W-:Y:S05]  /*3770*/  BSYNC B0 ;  /* 0x0000000000007941 */ /* 0x000fea0003800000 */
.L_x_28:
[----:B------:R-:W-:Y:S01]  /*3780*/  ULDC UR4, c[0x0][0xc] ;  /* 0x0000030000047ab9 */ /* 0x000fe20000000800 */
[----:B------:R-:W-:Y:S01]  /*3790*/  ULDC UR5, c[0x0][0x10] ;  /* 0x0000040000057ab9 */ /* 0x000fe20000000800 */
[----:B-12---:R-:W1:Y:S01]  /*37a0*/  LDC R3, c[0x0][0x14] ;  /* 0x00000500ff037b82 */ /* 0x006e620000000800 */
[----:B------:R-:W-:Y:S01]  /*37b0*/  UIMAD.WIDE.U32 UR4, UR4, UR5, URZ ;  /* 0x00000005040472a5 */ /* 0x000fe2000f8e003f */
[----:B------:R-:W-:Y:S01]  /*37c0*/  PRMT R0, RZ, 0x7610, R0 ;  /* 0x00007610ff007816 */ /* 0x000fe20000000000 */
[----:B------:R-:W-:Y:S02]  /*37d0*/  IMAD.MOV.U32 R58, RZ, RZ, -0x1 ;  /* 0xffffffffff3a7424 */ /* 0x000fe400078e00ff */
[----:B------:R-:W-:Y:S02]  /*37e0*/  IMAD.MOV.U32 R59, RZ, RZ, -0x1 ;  /* 0xffffffffff3b7424 */ /* 0x000fe400078e00ff */
[----:B-1----:R-:W-:-:S04]  /*37f0*/  IMAD.WIDE.U32 R16, R3, UR4, R16 ;  /* 0x0000000403107c25 */ /* 0x002fc8000f8e0010 */
[----:B------:R-:W-:Y:S01]  /*3800*/  IMAD R3, R3, UR5, RZ ;  /* 0x0000000503037c24 */ /* 0x000fe2000f8e02ff */
[----:B------:R-:W-:Y:S02]  /*3810*/  ULDC.64 UR4, c[0x0][0x650] ;  /* 0x0001940000047ab9 */ /* 0x000fe40000000a00 */
[----:B------:R-:W-:Y:S01]  /*3820*/  ISETP.GE.U32.AND P0, PT, R16, UR4, PT ;  /* 0x0000000410007c0c */ /* 0x000fe2000bf06070 */
[----:B------:R-:W-:-:S05]  /*3830*/  IMAD.IADD R17, R17, 0x1, R3 ;  /* 0x0000000111117824 */ /* 0x000fca00078e0203 */
[----:B------:R-:W-:-:S13]  /*3840*/  ISETP.GE.U32.AND.EX P0, PT, R17, UR5, PT, P0 ;  /* 0x0000000511007c0c */ /* 0x000fda000bf06100 */
[----:B------:R-:W-:Y:S05]  /*3850*/  @P0 BRA `(.L_x_95) ;  /* 0x0000000400640947 */ /* 0x000fea0003800000 */
[----:B------:R-:W1:Y:S01]  /*3860*/  S2R R12, SR_CTAID.X ;  /* 0x00000000000c7919 */ /* 0x000e620000002500 */
[----:B------:R-:W2:Y:S01]  /*3870*/  LDC.64 R10, c[0x0][0x628] ;  /* 0x00018a00ff0a7b82 */ /* 0x000ea20000000a00 */
[----:B------:R-:W-:Y:S01]  /*3880*/  ULDC UR4, c[0x0][0x150] ;  /* 0x0000540000047ab9 */ /* 0x000fe20000000800 */
[----:B------:R-:W-:Y:S01]  /*3890*/  IMAD.MOV.U32 R8, RZ, RZ, R16 ;  /* 0x000000ffff087224 */ /* 0x000fe200078e0010 */
[----:B------:R-:W3:Y:S01]  /*38a0*/  S2R R24, SR_CTAID.Y ;  /* 0x0000000000187919 */ /* 0x000ee20000002600 */
[----:B------:R-:W-:-:S04]  /*38b0*/  IMAD.MOV.U32 R9, RZ, RZ, R17 ;  /* 0x000000ffff097224 */ /* 0x000fc800078e0011 */
[----:B------:R-:W0:Y:S08]  /*38c0*/  LDC R21, c[0x0][0x144] ;  /* 0x00005100ff157b82 */ /* 0x000e300000000800 */
[----:B------:R-:W0:Y:S08]  /*38d0*/  LDC R0, c[0x0][0x630] ;  /* 0x00018c00ff007b82 */ /* 0x000e300000000800 */
[----:B------:R-:W0:Y:S01]  /*38e0*/  LDC.64 R14, c[0x0][0x620] ;  /* 0x00018800ff0e7b82 */ /* 0x000e220000000a00 */
[----:B--2---:R-:W-:-:S04]  /*38f0*/  ISETP.NE.U32.AND P0, PT, R10, RZ, PT ;  /* 0x000000ff0a00720c */ /* 0x004fc80003f05070 */
[----:B------:R-:W-:Y:S02]  /*3900*/  ISETP.NE.AND.EX P0, PT, R11, RZ, PT, P0 ;  /* 0x000000ff0b00720c */ /* 0x000fe40003f05300 */
[----:B-1----:R-:W-:-:S05]  /*3910*/  I2FP.F32.U32 R3, R12 ;  /* 0x0000000c00037245 */ /* 0x002fca0000201000 */
[----:B------:R-:W-:-:S04]  /*3920*/  FMUL R3, R3, UR4 ;  /* 0x0000000403037c20 */ /* 0x000fc80008400000 */
[----:B------:R1:W2:Y:S02]  /*3930*/  F2I.U32.TRUNC.NTZ R20, R3 ;  /* 0x0000000300147305 */ /* 0x0002a4000020f000 */
[----:B---3--:R-:W-:Y:S05]  /*3940*/  @!P0 BRA `(.L_x_96) ;  /* 0x0000000000288947 */ /* 0x008fea0003800000 */
[----:B-1----:R-:W1:Y:S02]  /*3950*/  LDC R3, c[0x0][0x634] ;  /* 0x00018d00ff037b82 */ /* 0x002e640000000800 */
[----:B-1----:R-:W-:-:S05]  /*3960*/  IADD3 R3, P0, R16, R3, RZ ;  /* 0x0000000310037210 */ /* 0x002fca0007f1e0ff */
[----:B------:R-:W-:-:S04]  /*3970*/  IMAD.X R13, RZ, RZ, R17, P0 ;  /* 0x000000ffff0d7224 */ /* 0x000fc800000e0611 */
[----:B0---4-:R-:W-:-:S04]  /*3980*/  IMAD.WIDE.U32 R4, R13, R10, RZ ;  /* 0x0000000a0d047225 */ /* 0x011fc800078e00ff */
[----:B------:R-:W-:-:S04]  /*3990*/  IMAD.WIDE.U32 R6, P0, R3, R11, R4 ;  /* 0x0000000b03067225 */ /* 0x000fc80007800004 */
[----:B------:R-:W-:-:S04]  /*39a0*/  IMAD.WIDE.U32 R4, R3, R10, RZ ;  /* 0x0000000a03047225 */ /* 0x000fc800078e00ff */
[----:B------:R-:W-:Y:S01]  /*39b0*/  IMAD.X R9, RZ, RZ, RZ, P0 ;  /* 0x000000ffff097224 */ /* 0x000fe200000e06ff */
[----:B------:R-:W-:Y:S01]  /*39c0*/  IADD3 RZ, P0, R5, R6, RZ ;  /* 0x0000000605ff7210 */ /* 0x000fe20007f1e0ff */
[----:B------:R-:W-:-:S04]  /*39d0*/  IMAD.MOV.U32 R8, RZ, RZ, R7 ;  /* 0x000000ffff087224 */ /* 0x000fc800078e0007 */
[----:B------:R-:W-:-:S08]  /*39e0*/  IMAD.WIDE.U32.X R8, R13, R11, R8, P0 ;  /* 0x0000000b0d087225 */ /* 0x000fd000000e0408 */
.L_x_96:
[----:B------:R-:W3:Y:S01]  /*39f0*/  LDC.64 R30, c[0x0][0x640] ;  /* 0x00019000ff1e7b82 */ /* 0x000ee20000000a00 */
[-CC-:B0-----:R-:W-:Y:S01]  /*3a00*/  SHF.R.U64 R59, R8, R0.reuse, R9.reuse ;  /* 0x00000000083b7219 */ /* 0x181fe20000001209 */
[----:B--2---:R-:W-:Y:S01]  /*3a10*/  IMAD.MOV R20, RZ, RZ, -R20 ;  /* 0x000000ffff147224 */ /* 0x004fe200078e0a14 */
[----:B------:R-:W-:Y:S01]  /*3a20*/  SHF.R.U32.HI R0, RZ, R0, R9 ;  /* 0x00000000ff007219 */ /* 0x000fe20000011609 */
[----:B------:R-:W-:Y:S01]  /*3a30*/  ULDC UR4, c[0x0][0x154] ;  /* 0x0000550000047ab9 */ /* 0x000fe20000000800 */
[----:B-1----:R-:W-:Y:S01]  /*3a40*/  IADD3 R3, P0, RZ, -R59, RZ ;  /* 0x8000003bff037210 */ /* 0x002fe20007f1e0ff */
[----:B------:R-:W-:Y:S02]  /*3a50*/  IMAD R26, R21, R20, R12 ;  /* 0x00000014151a7224 */ /* 0x000fe400078e020c */
[----:B------:R-:W0:Y:S01]  /*3a60*/  LDC R6, c[0x0][0x618] ;  /* 0x00018600ff067b82 */ /* 0x000e220000000800 */
[----:B------:R-:W-:Y:S02]  /*3a70*/  IMAD.MOV.U32 R7, RZ, RZ, 0x1 ;  /* 0x00000001ff077424 */ /* 0x000fe400078e00ff */
[----:B----4-:R-:W-:-:S04]  /*3a80*/  IMAD.X R5, RZ, RZ, ~R0, P0 ;  /* 0x000000ffff057224 */ /* 0x010fc800000e0e00 */
[-C--:B------:R-:W-:Y:S01]  /*3a90*/  IMAD R0, R5, R14.reuse, RZ ;  /* 0x0000000e05007224 */ /* 0x080fe200078e02ff */
[----:B------:R-:W1:Y:S01]  /*3aa0*/  LDC R8, c[0x0][0x608] ;  /* 0x00018200ff087b82 */ /* 0x000e620000000800 */
[----:B------:R-:W-:-:S04]  /*3ab0*/  IMAD.WIDE.U32 R4, R3, R14, R16 ;  /* 0x0000000e03047225 */ /* 0x000fc800078e0010 */
[----:B------:R-:W-:Y:S01]  /*3ac0*/  IMAD R3, R3, R15, R0 ;  /* 0x0000000f03037224 */ /* 0x000fe200078e0200 */
[----:B------:R-:W-:Y:S02]  /*3ad0*/  I2FP.F32.U32 R0, R24 ;  /* 0x0000001800007245 */ /* 0x000fe40000201000 */
[----:B------:R-:W2:Y:S01]  /*3ae0*/  LDC R28, c[0x0][0x658] ;  /* 0x00019600ff1c7b82 */ /* 0x000ea20000000800 */
[----:B------:R-:W-:Y:S01]  /*3af0*/  IMAD.IADD R3, R5, 0x1, R3 ;  /* 0x0000000105037824 */ /* 0x000fe200078e0203 */
[----:B---3--:R-:W-:Y:S01]  /*3b00*/  ISETP.NE.U32.AND P0, PT, R30, RZ, PT ;  /* 0x000000ff1e00720c */ /* 0x008fe20003f05070 */
[----:B------:R-:W-:Y:S01]  /*3b10*/  FMUL R0, R0, UR4 ;  /* 0x0000000400007c20 */ /* 0x000fe20008400000 */
[----:B------:R-:W-:Y:S02]  /*3b20*/  IMAD.MOV.U32 R5, RZ, RZ, -0x1 ;  /* 0xffffffffff057424 */ /* 0x000fe400078e00ff */
[----:B------:R-:W-:Y:S01]  /*3b30*/  ISETP.NE.AND.EX P0, PT, R31, RZ, PT, P0 ;  /* 0x000000ff1f00720c */ /* 0x000fe20003f05300 */
[----:B------:R3:W4:Y:S01]  /*3b40*/  F2I.U32.TRUNC.NTZ R13, R0 ;  /* 0x00000000000d7305 */ /* 0x000722000020f000 */
[----:B------:R-:W3:Y:S01]  /*3b50*/  LDC R15, c[0x0][0x148] ;  /* 0x00005200ff0f7b82 */ /* 0x000ee20000000800 */
[----:B0-----:R-:W-:-:S02]  /*3b60*/  SHF.R.U64 R12, R4, R6, R3 ;  /* 0x00000006040c7219 */ /* 0x001fc40000001203 */
[----:B------:R-:W-:-:S05]  /*3b70*/  SHF.R.U32.HI R3, RZ, R6, R3 ;  /* 0x00000006ff037219 */ /* 0x000fca0000011603 */
[----:B------:R-:W0:Y:S01]  /*3b80*/  LDC R20, c[0x0][0x600] ;  /* 0x00018000ff147b82 */ /* 0x000e220000000800 */
[-CC-:B-1----:R-:W-:Y:S02]  /*3b90*/  SHF.R.U64 R10, R12, R8.reuse, R3.reuse ;  /* 0x000000080c0a7219 */ /* 0x182fe40000001203 */
[----:B------:R-:W-:-:S05]  /*3ba0*/  SHF.R.U32.HI R3, RZ, R8, R3 ;  /* 0x00000008ff037219 */ /* 0x000fca0000011603 */
[----:B------:R-:W1:Y:S01]  /*3bb0*/  LDC R21, c[0x0][0x648] ;  /* 0x00019200ff157b82 */ /* 0x000e620000000800 */
[-C--:B--2---:R-:W-:Y:S02]  /*3bc0*/  SHF.L.U32 R4, R5, R28.reuse, RZ ;  /* 0x0000001c05047219 */ /* 0x084fe400000006ff */
[-CC-:B------:R-:W-:Y:S02]  /*3bd0*/  SHF.R.U64 R14, R10, R28.reuse, R3.reuse ;  /* 0x0000001c0a0e7219 */ /* 0x180fe40000001203 */
[----:B------:R-:W-:Y:S02]  /*3be0*/  SHF.R.U32.HI R5, RZ, R28, R3 ;  /* 0x0000001cff057219 */ /* 0x000fe40000011603 */
[----:B------:R-:W-:Y:S01]  /*3bf0*/  LOP3.LUT R57, RZ, R4, RZ, 0x33, !PT ;  /* 0x00000004ff397212 */ /* 0x000fe200078e33ff */
[----:B------:R-:W2:Y:S01]  /*3c00*/  LDC R25, c[0x0][0x638] ;  /* 0x00018e00ff197b82 */ /* 0x000ea20000000800 */
[----:B------:R-:W-:Y:S01]  /*3c10*/  SHF.L.U32 R28, R7, R28, RZ ;  /* 0x0000001c071c7219 */ /* 0x000fe200000006ff */
[----:B------:R-:W-:-:S06]  /*3c20*/  IMAD.MOV.U32 R4, RZ, RZ, R14 ;  /* 0x000000ffff047224 */ /* 0x000fcc00078e000e */
[----:B------:R-:W0:Y:S01]  /*3c30*/  LDC R27, c[0x0][0x610] ;  /* 0x00018400ff1b7b82 */ /* 0x000e220000000800 */
[----:B----4-:R-:W-:Y:S05]  /*3c40*/  @!P0 BRA `(.L_x_97) ;  /* 0x0000000000288947 */ /* 0x010fea0003800000 */
[----:B------:R-:W4:Y:S02]  /*3c50*/  LDC R3, c[0x0][0x64c] ;  /* 0x00019300ff037b82 */ /* 0x000f240000000800 */
[----:B----4-:R-:W-:-:S05]  /*3c60*/  IADD3 R3, P0, R14, R3, RZ ;  /* 0x000000030e037210 */ /* 0x010fca0007f1e0ff */
        /* <DEDUP_REMOVED lines=8> */
.L_x_97:
[----:B------:R-:W-:Y:S01]  /*3cf0*/  ISETP.NE.AND P0, PT, R2, 0x1, PT ;  /* 0x000000010200780c */ /* 0x000fe20003f05270 */
[----:B------:R-:W-:Y:S01]  /*3d00*/  IMAD.MOV R13, RZ, RZ, -R13 ;  /* 0x000000ffff0d7224 */ /* 0x000fe200078e0a0d */
[----:B-1-3--:R-:W-:Y:S01]  /*3d10*/  SHF.R.U64 R0, R4, R21, R5 ;  /* 0x0000001504007219 */ /* 0x00afe20000001205 */
[----:B0-----:R-:W-:Y:S01]  /*3d20*/  VIADD R5, R20, 0xffffffff ;  /* 0xffffffff14057836 */ /* 0x001fe20000000000 */
[----:B------:R-:W-:-:S03]  /*3d30*/  LOP3.LUT R57, R10, R57, RZ, 0xc0, !PT ;  /* 0x000000390a397212 */ /* 0x000fc600078ec0ff */
[----:B------:R-:W-:Y:S01]  /*3d40*/  IMAD.MOV R3, RZ, RZ, -R0 ;  /* 0x000000ffff037224 */ /* 0x000fe200078e0a00 */
[----:B------:R-:W-:Y:S01]  /*3d50*/  LOP3.LUT R5, R12, R5, RZ, 0xc0, !PT ;  /* 0x000000050c057212 */ /* 0x000fe200078ec0ff */
[----:B------:R-:W-:Y:S02]  /*3d60*/  IMAD R57, R28, R0, R57 ;  /* 0x000000001c397224 */ /* 0x000fe400078e0239 */
[----:B--2---:R-:W-:Y:S02]  /*3d70*/  IMAD R0, R3, R25, R14 ;  /* 0x0000001903007224 */ /* 0x004fe400078e020e */
[----:B------:R-:W-:Y:S02]  /*3d80*/  @P0 IMAD R26, R15, R13, R24 ;  /* 0x0000000d0f1a0224 */ /* 0x000fe400078e0218 */
[----:B------:R-:W-:Y:S02]  /*3d90*/  IMAD R4, R0, R20, R5 ;  /* 0x0000001400047224 */ /* 0x000fe400078e0205 */
[----:B------:R-:W-:-:S02]  /*3da0*/  IMAD R57, R57, R27, R26 ;  /* 0x0000001b39397224 */ /* 0x000fc400078e021a */
[----:B------:R-:W-:-:S03]  /*3db0*/  IMAD.MOV.U32 R3, RZ, RZ, 0x1 ;  /* 0x00000001ff037424 */ /* 0x000fc600078e00ff */
[----:B------:R-:W-:Y:S02]  /*3dc0*/  SEL R58, R4, R57, !P0 ;  /* 0x00000039043a7207 */ /* 0x000fe40004000000 */
[----:B------:R-:W-:Y:S02]  /*3dd0*/  PRMT R0, R3, 0x7610, R0 ;  /* 0x0000761003007816 */ /* 0x000fe40000000000 */
[----:B------:R-:W-:-:S07]  /*3de0*/  SEL R57, R57, R4, !P0 ;  /* 0x0000000439397207 */ /* 0x000fce0004000000 */
.L_x_95:
[----:B------:R-:W-:-:S13]  /*3df0*/  LOP3.LUT P0, RZ, R0, 0xff, RZ, 0xc0, !PT ;  /* 0x000000ff00ff7812 */ /* 0x000fda000780c0ff */
[----:B------:R-:W-:Y:S05]  /*3e00*/  @P0 BRA `(.L_x_98) ;  /* 0xffffffd0003c0947 */ /* 0x000fea000383ffff */
[----:B------:R-:W-:Y:S05]  /*3e10*/  EXIT ;  /* 0x000000000000794d */ /* 0x000fea0003800000 */
.L_x_3:
[----:B0-----:R-:W-:Y:S01]  /*3e20*/  ULDC.64 UR4, c[0x0][0x650] ;  /* 0x0001940000047ab9 */ /* 0x001fe20000000a00 */
        /* <DEDUP_REMOVED lines=25> */
.L_x_100:
[--C-:B------:R-:W-:Y:S01]  /*3fc0*/  SHF.R.U64 R12, R10, R14, R11.reuse ;  /* 0x0000000e0a0c7219 */ /* 0x100fe2000000120b */
[----:B------:R-:W0:Y:S01]  /*3fd0*/  LDC R22, c[0x0][0x618] ;  /* 0x00018600ff167b82 */ /* 0x000e220000000800 */
[----:B------:R-:W-:Y:S01]  /*3fe0*/  I2FP.F32.U32 R6, R4 ;  /* 0x0000000400067245 */ /* 0x000fe20000201000 */
[----:B------:R-:W-:Y:S01]  /*3ff0*/  ULDC UR4, c[0x0][0x150] ;  /* 0x0000540000047ab9 */ /* 0x000fe20000000800 */
[----:B------:R-:W-:Y:S02]  /*4000*/  SHF.R.U32.HI R5, RZ, R14, R11 ;  /* 0x0000000eff057219 */ /* 0x000fe4000001160b */
[----:B------:R-:W-:Y:S01]  /*4010*/  IADD3 R9, P0, RZ, -R12, RZ ;  /* 0x8000000cff097210 */ /* 0x000fe20007f1e0ff */
[----:B------:R-:W-:Y:S01]  /*4020*/  FMUL R11, R6, UR4 ;  /* 0x00000004060b7c20 */ /* 0x000fe20008400000 */
[----:B------:R-:W-:Y:S01]  /*4030*/  ULDC UR4, c[0x0][0x154] ;  /* 0x0000550000047ab9 */ /* 0x000fe20000000800 */
[----:B------:R-:W1:Y:S02]  /*4040*/  LDC.64 R24, c[0x0][0x640] ;  /* 0x00019000ff187b82 */ /* 0x000e640000000a00 */
[----:B------:R-:W-:-:S02]  /*4050*/  IMAD.X R5, RZ, RZ, ~R5, P0 ;  /* 0x000000ffff057224 */ /* 0x000fc400000e0e05 */
[----:B------:R-:W2:Y:S01]  /*4060*/  F2I.U32.TRUNC.NTZ R11, R11 ;  /* 0x0000000b000b7305 */ /* 0x000ea2000020f000 */
[----:B------:R-:W-:-:S03]  /*4070*/  IMAD.WIDE.U32 R6, R9, R20, R16 ;  /* 0x0000001409067225 */ /* 0x000fc600078e0010 */
[----:B------:R-:W3:Y:S01]  /*4080*/  LDC R13, c[0x0][0x144] ;  /* 0x00005100ff0d7b82 */ /* 0x000ee20000000800 */
[----:B------:R-:W-:-:S04]  /*4090*/  IMAD R8, R5, R20, RZ ;  /* 0x0000001405087224 */ /* 0x000fc800078e02ff */
[----:B------:R-:W-:Y:S02]  /*40a0*/  IMAD R5, R9, R21, R8 ;  /* 0x0000001509057224 */ /* 0x000fe400078e0208 */
[----:B------:R-:W-:Y:S01]  /*40b0*/  IMAD.MOV.U32 R8, RZ, RZ, -0x1 ;  /* 0xffffffffff087424 */ /* 0x000fe200078e00ff */
[----:B------:R-:W4:Y:S01]  /*40c0*/  LDC R14, c[0x0][0x608] ;  /* 0x00018200ff0e7b82 */ /* 0x000f220000000800 */
[----:B------:R-:W-:Y:S01]  /*40d0*/  IMAD.IADD R5, R7, 0x1, R5 ;  /* 0x0000000107057824 */ /* 0x000fe200078e0205 */
[----:B------:R-:W-:-:S04]  /*40e0*/  I2FP.F32.U32 R7, R3 ;  /* 0x0000000300077245 */ /* 0x000fc80000201000 */
[-C--:B0-----:R-:W-:Y:S01]  /*40f0*/  SHF.R.U64 R10, R6, R22.reuse, R5 ;  /* 0x00000016060a7219 */ /* 0x081fe20000001205 */
[----:B--2---:R-:W-:Y:S01]  /*4100*/  IMAD.MOV R6, RZ, RZ, -R11 ;  /* 0x000000ffff067224 */ /* 0x004fe200078e0a0b */
[----:B------:R-:W0:Y:S01]  /*4110*/  LDC R9, c[0x0][0x658] ;  /* 0x00019600ff097b82 */ /* 0x000e220000000800 */
[----:B-1----:R-:W-:Y:S01]  /*4120*/  ISETP.NE.U32.AND P0, PT, R24, RZ, PT ;  /* 0x000000ff1800720c */ /* 0x002fe20003f05070 */
[----:B------:R-:W-:Y:S01]  /*4130*/  FMUL R7, R7, UR4 ;  /* 0x0000000407077c20 */ /* 0x000fe20008400000 */
[----:B------:R-:W-:Y:S02]  /*4140*/  SHF.R.U32.HI R5, RZ, R22, R5 ;  /* 0x00000016ff057219 */ /* 0x000fe40000011605 */
[----:B------:R-:W-:-:S03]  /*4150*/  ISETP.NE.AND.EX P0, PT, R25, RZ, PT, P0 ;  /* 0x000000ff1900720c */ /* 0x000fc60003f05300 */
[----:B------:R-:W1:Y:S01]  /*4160*/  LDC R20, c[0x0][0x148] ;  /* 0x00005200ff147b82 */ /* 0x000e620000000800 */
[----:B---3--:R-:W-:Y:S02]  /*4170*/  IMAD R23, R13, R6, R4 ;  /* 0x000000060d177224 */ /* 0x008fe400078e0204 */
[----:B------:R-:W-:-:S05]  /*4180*/  IMAD.MOV.U32 R6, RZ, RZ, 0x1 ;  /* 0x00000001ff067424 */ /* 0x000fca00078e00ff */
[----:B------:R-:W2:Y:S01]  /*4190*/  LDC R21, c[0x0][0x600] ;  /* 0x00018000ff157b82 */ /* 0x000ea20000000800 */
[-CC-:B----4-:R-:W-:Y:S02]  /*41a0*/  SHF.R.U64 R13, R10, R14.reuse, R5.reuse ;  /* 0x0000000e0a0d7219 */ /* 0x190fe40000001205 */
[----:B------:R-:W-:Y:S02]  /*41b0*/  SHF.R.U32.HI R4, RZ, R14, R5 ;  /* 0x0000000eff047219 */ /* 0x000fe40000011605 */
[----:B------:R3:W4:Y:S03]  /*41c0*/  F2I.U32.TRUNC.NTZ R14, R7 ;  /* 0x00000007000e7305 */ /* 0x000726000020f000 */
[----:B------:R-:W1:Y:S01]  /*41d0*/  LDC R26, c[0x0][0x648] ;  /* 0x00019200ff1a7b82 */ /* 0x000e620000000800 */
[-C--:B0-----:R-:W-:Y:S02]  /*41e0*/  SHF.R.U64 R15, R13, R9.reuse, R4 ;  /* 0x000000090d0f7219 */ /* 0x081fe40000001204 */
[----:B------:R-:W-:-:S02]  /*41f0*/  SHF.L.U32 R8, R8, R9, RZ ;  /* 0x0000000908087219 */ /* 0x000fc400000006ff */
[-C--:B------:R-:W-:Y:S01]  /*4200*/  SHF.R.U32.HI R5, RZ, R9.reuse, R4 ;  /* 0x00000009ff057219 */ /* 0x080fe20000011604 */
[----:B------:R-:W-:Y:S01]  /*4210*/  IMAD.MOV.U32 R4, RZ, RZ, R15 ;  /* 0x000000ffff047224 */ /* 0x000fe200078e000f */
[----:B------:R-:W-:Y:S01]  /*4220*/  SHF.L.U32 R22, R6, R9, RZ ;  /* 0x0000000906167219 */ /* 0x000fe200000006ff */
[----:B------:R-:W0:Y:S01]  /*4230*/  LDC R27, c[0x0][0x638] ;  /* 0x00018e00ff1b7b82 */ /* 0x000e220000000800 */
[----:B------:R-:W-:-:S07]  /*4240*/  LOP3.LUT R28, RZ, R8, RZ, 0x33, !PT ;  /* 0x00000008ff1c7212 */ /* 0x000fce00078e33ff */
        /* <DEDUP_REMOVED lines=12> */
.L_x_101:
[----:B------:R-:W-:Y:S01]  /*4310*/  ISETP.NE.AND P0, PT, R2, 0x1, PT ;  /* 0x000000010200780c */ /* 0x000fe20003f05270 */
[----:B--2---:R-:W-:Y:S01]  /*4320*/  VIADD R7, R21, 0xffffffff ;  /* 0xffffffff15077836 */ /* 0x004fe20000000000 */
[----:B-1----:R-:W-:Y:S01]  /*4330*/  SHF.R.U64 R5, R4, R26, R5 ;  /* 0x0000001a04057219 */ /* 0x002fe20000001205 */
[----:B------:R-:W-:Y:S01]  /*4340*/  IMAD.MOV R14, RZ, RZ, -R14 ;  /* 0x000000ffff0e7224 */ /* 0x000fe200078e0a0e */
[----:B------:R-:W-:Y:S01]  /*4350*/  LOP3.LUT R4, R13, R28, RZ, 0xc0, !PT ;  /* 0x0000001c0d047212 */ /* 0x000fe200078ec0ff */
[----:B------:R-:W-:Y:S01]  /*4360*/  IMAD.MOV.U32 R8, RZ, RZ, R12 ;  /* 0x000000ffff087224 */ /* 0x000fe200078e000c */
[----:B------:R-:W-:Y:S01]  /*4370*/  LOP3.LUT R10, R10, R7, RZ, 0xc0, !PT ;  /* 0x000000070a0a7212 */ /* 0x000fe200078ec0ff */
[----:B------:R-:W-:Y:S02]  /*4380*/  IMAD.MOV R6, RZ, RZ, -R5 ;  /* 0x000000ffff067224 */ /* 0x000fe400078e0a05 */
[----:B------:R-:W-:-:S04]  /*4390*/  IMAD R4, R22, R5, R4 ;  /* 0x0000000516047224 */ /* 0x000fc800078e0204 */
[----:B------:R-:W-:Y:S02]  /*43a0*/  @P0 IMAD R23, R20, R14, R3 ;  /* 0x0000000e14170224 */ /* 0x000fe400078e0203 */
[----:B0-----:R-:W-:Y:S02]  /*43b0*/  IMAD R3, R6, R27, R15 ;  /* 0x0000001b06037224 */ /* 0x001fe400078e020f */
[----:B------:R-:W-:Y:S02]  /*43c0*/  IMAD R7, R4, R29, R23 ;  /* 0x0000001d04077224 */ /* 0x000fe400078e0217 */
[----:B------:R-:W-:Y:S02]  /*43d0*/  IMAD R4, R3, R21, R10 ;  /* 0x0000001503047224 */ /* 0x000fe400078e020a */
[----:B------:R-:W-:-:S03]  /*43e0*/  IMAD.MOV.U32 R6, RZ, RZ, 0x1 ;  /* 0x00000001ff067424 */ /* 0x000fc600078e00ff */
[----:B------:R-:W-:Y:S02]  /*43f0*/  SEL R9, R4, R7, !P0 ;  /* 0x0000000704097207 */ /* 0x000fe40004000000 */
[----:B------:R-:W-:-:S07]  /*4400*/  SEL R7, R7, R4, !P0 ;  /* 0x0000000407077207 */ /* 0x000fce0004000000 */
.L_x_99:
[----:B------:R-:W-:-:S08]  /*4410*/  NOP ;  /* 0x0000000000007918 */ /* 0x000fd00000000000 */
[----:B------:R-:W0:-:S00]  /*4420*/  USETMAXREG.DEALLOC.CTAPOOL 0x28 ;  /* 0x00000028000079c8 */ /* 0x000e0000080e0500 */
[----:B0-----:R-:W-:-:S13]  /*4430*/  ISETP.NE.AND P0, PT, R0, RZ, PT ;  /* 0x000000ff0000720c */ /* 0x001fda0003f05270 */
[----:B------:R-:W-:Y:S05]  /*4440*/  @P0 EXIT ;  /* 0x000000000000094d */ /* 0x000fea0003800000 */
[----:B------:R-:W-:Y:S01]  /*4450*/  LOP3.LUT P0, RZ, R6, 0xff, RZ, 0xc0, !PT ;  /* 0x000000ff06ff7812 */ /* 0x000fe2000780c0ff */
[----:B------:R-:W-:Y:S02]  /*4460*/  IMAD.MOV.U32 R0, RZ, RZ, 0x1 ;  /* 0x00000001ff007424 */ /* 0x000fe400078e00ff */
[----:B------:R-:W-:-:S10]  /*4470*/  IMAD.MOV.U32 R12, RZ, RZ, RZ ;  /* 0x000000ffff0c7224 */ /* 0x000fd400078e00ff */
[----:B------:R-:W-:Y:S05]  /*4480*/  @!P0 BRA `(.L_x_102) ;  /* 0x0000000c00308947 */ /* 0x000fea0003800000 */
[----:B------:R-:W0:Y:S01]  /*4490*/  LDC R0, c[0x0][0x28c] ;  /* 0x0000a300ff007b82 */ /* 0x000e220000000800 */
[----:B------:R-:W-:Y:S01]  /*44a0*/  ULDC UR5, c[0x0][0x600] ;  /* 0x0001800000057ab9 */ /* 0x000fe20000000800 */
[----:B------:R-:W-:Y:S01]  /*44b0*/  ULDC UR4, c[0x0][0xc] ;  /* 0x0000030000047ab9 */ /* 0x000fe20000000800 */
[----:B------:R-:W-:Y:S01]  /*44c0*/  UIADD3 UR16, UR5, -0x1, URZ ;  /* 0xffffffff05107890 */ /* 0x000fe2000fffe03f */
[C---:B------:R-:W-:Y:S01]  /*44d0*/  LOP3.LUT P2, RZ, R18.reuse, 0x7f, RZ, 0xc0, !PT ;  /* 0x0000007f12ff7812 */ /* 0x040fe2000784c0ff */
[----:B------:R-:W-:Y:S01]  /*44e0*/  ULDC UR6, c[0x0][0x658] ;  /* 0x0001960000067ab9 */ /* 0x000fe20000000800 */
[----:B------:R-:W-:Y:S01]  /*44f0*/  ULDC UR5, c[0x0][0x10] ;  /* 0x0000040000057ab9 */ /* 0x000fe20000000800 */
[----:B------:R-:W-:Y:S01]  /*4500*/  UMOV UR7, 0xffffffff ;  /* 0xffffffff00077882 */ /* 0x000fe20000000000 */
[----:B------:R-:W-:Y:S01]  /*4510*/  UMOV UR8, 0x1 ;  /* 0x0000000100087882 */ /* 0x000fe20000000000 */
[----:B------:R-:W-:Y:S01]  /*4520*/  UIMAD.WIDE.U32 UR4, UR4, UR5, URZ ;  /* 0x00000005040472a5 */ /* 0x000fe2000f8e003f */
[----:B------:R-:W-:Y:S01]  /*4530*/  LOP3.LUT P0, RZ, R18, 0x1f, RZ, 0xc0, !PT ;  /* 0x0000001f12ff7812 */ /* 0x000fe2000780c0ff */
[----:B------:R-:W-:Y:S01]  /*4540*/  USHF.L.U32 UR7, UR7, UR6, URZ ;  /* 0x0000000607077299 */ /* 0x000fe2000800063f */
[----:B------:R-:W-:Y:S01]  /*4550*/  BSSY B0, `(.L_x_102) ;  /* 0x00000bf000007945 */ /* 0x000fe20003800000 */
[----:B------:R-:W-:Y:S01]  /*4560*/  USHF.L.U32 UR18, UR8, UR6, URZ ;  /* 0x0000000608127299 */ /* 0x000fe2000800063f */
[----:B------:R-:W-:Y:S01]  /*4570*/  IMAD.MOV.U32 R13, RZ, RZ, 0x1 ;  /* 0x00000001ff0d7424 */ /* 0x000fe200078e00ff */
[----:B------:R-:W-:Y:S01]  /*4580*/  LOP3.LUT R11, R19, 0x2, RZ, 0xfc, !PT ;  /* 0x00000002130b7812 */ /* 0x000fe200078efcff */
[----:B------:R-:W-:Y:S01]  /*4590*/  ULDC UR6, c[0x0][0x14] ;  /* 0x0000050000067ab9 */ /* 0x000fe20000000800 */
[----:B------:R-:W-:Y:S01]  /*45a0*/  PLOP3.LUT P0, PT, P0, P2, PT, 0x8a, 0x0 ;  /* 0x000000000000781c */ /* 0x000fe20000705172 */
[----:B------:R-:W-:Y:S01]  /*45b0*/  UIMAD.WIDE.U32 UR20, UR4, UR6, URZ ;  /* 0x00000006041472a5 */ /* 0x000fe2000f8e003f */
[----:B------:R-:W-:Y:S01]  /*45c0*/  IMAD.MOV.U32 R12, RZ, RZ, RZ ;  /* 0x000000ffff0c7224 */ /* 0x000fe200078e00ff */
[----:B------:R-:W-:-:S02]  /*45d0*/  UIMAD UR13, UR5, UR6, URZ ;  /* 0x00000006050d72a4 */ /* 0x000fc4000f8e023f */
[----:B------:R-:W-:Y:S01]  /*45e0*/  ULOP3.LUT UR17, URZ, UR7, URZ, 0x33, !UPT ;  /* 0x000000073f117292 */ /* 0x000fe2000f8e333f */
[----:B0-----:R-:W-:Y:S01]  /*45f0*/  VIADD R0, R0, 0x3f ;  /* 0x0000003f00007836 */ /* 0x001fe20000000000 */
[----:B------:R-:W-:Y:S01]  /*4600*/  UIADD3 UR13, UR21, UR13, URZ ;  /* 0x0000000d150d7290 */ /* 0x000fe2000fffe03f */
[----:B------:R-:W-:-:S03]  /*4610*/  ULDC.64 UR22, c[0x0][0x198] ;  /* 0x0000660000167ab9 */ /* 0x000fc60000000a00 */
[----:B------:R-:W-:-:S04]  /*4620*/  SHF.R.S32.HI R3, RZ, 0x1f, R0 ;  /* 0x0000001fff037819 */ /* 0x000fc80000011400 */
[----:B------:R-:W-:Y:S01]  /*4630*/  LEA.HI R3, R3, R0, RZ, 0x6 ;  /* 0x0000000003037211 */ /* 0x000fe200078f30ff */
[----:B------:R-:W-:-:S03]  /*4640*/  IMAD.MOV.U32 R0, RZ, RZ, 0x1 ;  /* 0x00000001ff007424 */ /* 0x000fc600078e00ff */
[----:B------:R-:W-:-:S05]  /*4650*/  SHF.R.S32.HI R3, RZ, 0x6, R3 ;  /* 0x00000006ff037819 */ /* 0x000fca0000011403 */
[----:B------:R-:W-:-:S07]  /*4660*/  VIADD R10, R3, 0x1 ;  /* 0x00000001030a7836 */ /* 0x000fce0000000000 */
.L_x_114:
[----:B------:R-:W-:-:S03]  /*4670*/  UMOV UR4, 0xffffffff ;  /* 0xffffffff00047882 */ /* 0x000fc60000000000 */
[----:B------:R-:W-:Y:S05]  /*4680*/  BRA.DIV UR4, `(.L_x_103) ;  /* 0x0000000e04747947 */ /* 0x000fea000b800000 */
[----:B------:R-:W-:-:S13]  /*4690*/  ELECT P6, URZ, PT ;  /* 0x00000000003f782f */ /* 0x000fda00038c0000 */
.L_x_124:
[----:B------:R-:W0:Y:S01]  /*46a0*/  LDC R4, c[0x0][0x28c] ;  /* 0x0000a300ff047b82 */ /* 0x000e220000000800 */
[----:B------:R-:W-:Y:S01]  /*46b0*/  BSSY B1, `(.L_x_104) ;  /* 0x0000037000017945 */ /* 0x000fe20003800000 */
[----:B0-----:R-:W-:-:S13]  /*46c0*/  ISETP.LT.OR P6, PT, R4, 0x1, !P6 ;  /* 0x000000010400780c */ /* 0x001fda00077c1670 */
[----:B------:R-:W-:Y:S05]  /*46d0*/  @P6 BRA `(.L_x_105) ;  /* 0x0000000000d06947 */ /* 0x000fea0003800000 */
[----:B------:R-:W-:Y:S02]  /*46e0*/  IMAD.SHL.U32 R15, R9, 0x40, RZ ;  /* 0x00000040090f7824 */ /* 0x000fe400078e00ff */
[----:B------:R-:W-:Y:S02]  /*46f0*/  IMAD.SHL.U32 R18, R7, 0x80, RZ ;  /* 0x0000008007127824 */ /* 0x000fe400078e00ff */
[----:B------:R-:W-:Y:S02]  /*4700*/  IMAD.MOV.U32 R20, RZ, RZ, RZ ;  /* 0x000000ffff147224 */ /* 0x000fe400078e00ff */
[----:B------:R-:W-:Y:S02]  /*4710*/  IMAD.MOV.U32 R4, RZ, RZ, R10 ;  /* 0x000000ffff047224 */ /* 0x000fe400078e000a */
[----:B------:R-:W-:Y:S02]  /*4720*/  IMAD.MOV.U32 R5, RZ, RZ, R0 ;  /* 0x000000ffff057224 */ /* 0x000fe400078e0000 */
[----:B------:R-:W-:-:S07]  /*4730*/  IMAD.MOV.U32 R6, RZ, RZ, R12 ;  /* 0x000000ffff067224 */ /* 0x000fce00078e000c */
.L_x_109:
[----:B------:R-:W0:Y:S01]  /*4740*/  S2R R14, SR_CgaCtaId ;  /* 0x00000000000e7919 */ /* 0x000e220000008800 */
[----:B------:R-:W-:Y:S01]  /*4750*/  MOV R7, 0x400 ;  /* 0x0000040000077802 */ /* 0x000fe20000000f00 */
[----:B------:R-:W1:Y:S03]  /*4760*/  @!P2 LDC R9, c[0x0][0x500] ;  /* 0x00014000ff09ab82 */ /* 0x000e660000000800 */
[----:B0-----:R-:W-:Y:S02]  /*4770*/  LEA R21, R14, R7, 0x18 ;  /* 0x000000070e157211 */ /* 0x001fe400078ec0ff */
[----:B------:R-:W-:-:S03]  /*4780*/  SHF.L.U32 R7, R5, 0x1f, RZ ;  /* 0x0000001f05077819 */ /* 0x000fc600000006ff */
[----:B------:R-:W-:-:S04]  /*4790*/  IMAD R14, R6, 0x8, R21 ;  /* 0x00000008060e7824 */ /* 0x000fc800078e0215 */
[----:B------:R-:W0:Y:S02]  /*47a0*/  SYNCS.PHASECHK.TRANS64.TRYWAIT P1, [R14+URZ+0x18], R7 ;  /* 0x000018070e0075a7 */ /* 0x000e24000802017f */
[----:B01----:R-:W-:Y:S05]  /*47b0*/  @!P1 BRA `(.L_x_106) ;  /* 0x0000000c00489947 */ /* 0x003fea0003800000 */
.L_x_125:
[----:B0-----:R-:W-:Y:S01]  /*47c0*/  PRMT R7, R11, 0x9910, RZ ;  /* 0x000099100b077816 */ /* 0x001fe200000000ff */
[----:B------:R0:W-:Y:S03]  /*47d0*/  @!P2 SYNCS.ARRIVE.TRANS64 RZ, [R14+URZ], R9 ;  /* 0x000000090effa9a7 */ /* 0x0001e6000800003f */
[----:B------:R-:W-:-:S13]  /*47e0*/  ISETP.NE.AND P1, PT, R7, 0x2, PT ;  /* 0x000000020700780c */ /* 0x000fda0003f25270 */
[----:B0-----:R-:W-:Y:S05]  /*47f0*/  @P1 BRA `(.L_x_107) ;  /* 0x0000000000041947 */ /* 0x001fea0003800000 */
[----:B------:R-:W-:Y:S01]  /*4800*/  BPT.TRAP 0x1 ;  /* 0x000000040000795c */ /* 0x000fe20000300000 */
.L_x_107:
[----:B------:R-:W-:Y:S05]  /*4810*/  @P0 BRA `(.L_x_108) ;  /* 0x0000000000040947 */ /* 0x000fea0003800000 */
[----:B------:R-:W-:Y:S01]  /*4820*/  BPT.TRAP 0x1 ;  /* 0x000000040000795c */ /* 0x000fe20000300000 */
.L_x_108:
[--C-:B------:R-:W-:Y:S01]  /*4830*/  IMAD R7, R6, 0x2000, R21.reuse ;  /* 0x0000200006077824 */ /* 0x100fe200078e0215 */
[----:B------:R-:W-:Y:S01]  /*4840*/  R2UR UR9, R14 ;  /* 0x000000000e0972ca */ /* 0x000fe200000e0000 */
[----:B------:R-:W-:Y:S01]  /*4850*/  IMAD R21, R6, 0x1000, R21 ;  /* 0x0000100006157824 */ /* 0x000fe200078e0215 */
[----:B------:R-:W-:Y:S01]  /*4860*/  UIADD3 UR4, UP0, UR22, 0xf0, URZ ;  /* 0x000000f016047890 */ /* 0x000fe2000ff1e03f */
[----:B------:R-:W-:Y:S01]  /*4870*/  VIADD R4, R4, 0xffffffff ;  /* 0xffffffff04047836 */ /* 0x000fe20000000000 */
[----:B------:R-:W-:Y:S01]  /*4880*/  R2UR UR5, R7 ;  /* 0x00000000070572ca */ /* 0x000fe200000e0000 */
[----:B------:R-:W-:Y:S01]  /*4890*/  UIADD3 UR24, UP1, UR22, 0x1f0, URZ ;  /* 0x000001f016187890 */ /* 0x000fe2000ff3e03f */
[----:B------:R-:W-:Y:S01]  /*48a0*/  R2UR UR8, R21 ;  /* 0x00000000150872ca */ /* 0x000fe200000e0000 */
[----:B------:R-:W-:Y:S01]  /*48b0*/  VIADD R6, R6, 0x1 ;  /* 0x0000000106067836 */ /* 0x000fe20000000000 */
[----:B------:R-:W-:Y:S01]  /*48c0*/  R2UR UR11, R18 ;  /* 0x00000000120b72ca */ /* 0x000fe200000e0000 */
[----:B------:R-:W-:Y:S01]  /*48d0*/  UIADD3.X UR25, URZ, UR23, URZ, UP1, !UPT ;  /* 0x000000173f197290 */ /* 0x000fe20008ffe43f */
[----:B------:R-:W-:Y:S01]  /*48e0*/  R2UR UR10, R20 ;  /* 0x00000000140a72ca */ /* 0x000fe200000e0000 */
[----:B------:R-:W-:Y:S01]  /*48f0*/  UMOV UR6, 0x0 ;  /* 0x0000000000067882 */ /* 0x000fe20000000000 */
[----:B------:R-:W-:Y:S01]  /*4900*/  R2UR UR12, R8 ;  /* 0x00000000080c72ca */ /* 0x000fe200000e0000 */
[----:B------:R-:W-:Y:S01]  /*4910*/  UMOV UR7, 0x10000000 ;  /* 0x1000000000077882 */ /* 0x000fe20000000000 */
[----:B------:R-:W-:Y:S01]  /*4920*/  R2UR UR19, R15 ;  /* 0x000000000f1372ca */ /* 0x000fe200000e0000 */
[----:B------:R-:W-:Y:S01]  /*4930*/  VIADD R20, R20, 0x40 ;  /* 0x0000004014147836 */ /* 0x000fe20000000000 */
[----:B------:R-:W-:Y:S01]  /*4940*/  ISETP.GT.AND P3, PT, R4, 0x1, PT ;  /* 0x000000010400780c */ /* 0x000fe20003f64270 */
[----:B------:R-:W-:Y:S01]  /*4950*/  UIADD3 UR14, UR5, 0x100, URZ ;  /* 0x00000100050e7890 */ /* 0x000fe2000fffe03f */
[----:B------:R-:W-:Y:S01]  /*4960*/  ISETP.NE.AND P1, PT, R6, 0x3, PT ;  /* 0x000000030600780c */ /* 0x000fe20003f25270 */
[----:B------:R-:W-:-:S02]  /*4970*/  UIADD3.X UR5, URZ, UR23, URZ, UP0, !UPT ;  /* 0x000000173f057290 */ /* 0x000fc400087fe43f */
[----:B------:R-:W-:Y:S01]  /*4980*/  UIADD3 UR15, UR8, 0x6100, URZ ;  /* 0x00006100080f7890 */ /* 0x000fe2000fffe03f */
[----:B------:R-:W-:Y:S02]  /*4990*/  SEL R14, RZ, 0x1, P1 ;  /* 0x00000001ff0e7807 */ /* 0x000fe40000800000 */
[----:B------:R-:W-:Y:S01]  /*49a0*/  UMOV UR8, UR14 ;  /* 0x0000000e00087c82 */ /* 0x000fe20008000000 */
[----:B------:R-:W-:Y:S02]  /*49b0*/  SEL R6, R6, RZ, P1 ;  /* 0x000000ff06067207 */ /* 0x000fe40000800000 */
[----:B------:R-:W-:Y:S01]  /*49c0*/  LOP3.LUT R5, R5, R14, RZ, 0x3c, !PT ;  /* 0x0000000e05057212 */ /* 0x000fe200078e3cff */
[----:B------:R0:W-:Y:S02]  /*49d0*/  UTMALDG.3D [UR8], [UR4], desc[UR6] ;  /* 0x00000608040075b4 */ /* 0x0001e40008011000 */
[----:B0-----:R-:W-:Y:S01]  /*49e0*/  UMOV UR8, UR15 ;  /* 0x0000000f00087c82 */ /* 0x001fe20008000000 */
[----:B------:R-:W-:-:S02]  /*49f0*/  UMOV UR11, UR19 ;  /* 0x00000013000b7c82 */ /* 0x000fc40008000000 */
[----:B------:R0:W-:Y:S02]  /*4a00*/  UTMALDG.3D [UR8], [UR24], desc[UR6] ;  /* 0x00000608180075b4 */ /* 0x0001e40008011000 */
[----:B0-----:R-:W-:Y:S05]  /*4a10*/  @P3 BRA `(.L_x_109) ;  /* 0xfffffffc00483947 */ /* 0x001fea000383ffff */
.L_x_105:
[----:B------:R-:W-:Y:S05]  /*4a20*/  BSYNC B1 ;  /* 0x0000000000017941 */ /* 0x000fea0003800000 */
.L_x_104:
[----:B------:R-:W-:Y:S01]  /*4a30*/  LOP3.LUT P3, RZ, R13, 0xff, RZ, 0xc0, !PT ;  /* 0x000000ff0dff7812 */ /* 0x000fe2000786c0ff */
[----:B------:R-:W-:Y:S01]  /*4a40*/  IMAD.IADD R12, R3, 0x1, R12 ;  /* 0x00000001030c7824 */ /* 0x000fe200078e020c */
[----:B------:R-:W-:Y:S01]  /*4a50*/  IADD3 R16, P4, R16, UR20, RZ ;  /* 0x0000001410107c10 */ /* 0x000fe2000ff9e0ff */
[----:B------:R-:W-:Y:S01]  /*4a60*/  ULDC.64 UR4, c[0x0][0x650] ;  /* 0x0001940000047ab9 */ /* 0x000fe20000000a00 */
[----:B------:R-:W-:Y:S01]  /*4a70*/  BSSY B1, `(.L_x_110) ;  /* 0x000006a000017945 */ /* 0x000fe20003800000 */
[----:B------:R-:W-:Y:S01]  /*4a80*/  IMAD.MOV.U32 R9, RZ, RZ, -0x1 ;  /* 0xffffffffff097424 */ /* 0x000fe200078e00ff */
[----:B------:R-:W-:Y:S01]  /*4a90*/  ISETP.GT.U32.AND P1, PT, R12, 0x2, PT ;  /* 0x000000020c00780c */ /* 0x000fe20003f24070 */
[----:B------:R-:W-:Y:S01]  /*4aa0*/  IMAD.MOV.U32 R8, RZ, RZ, -0x1 ;  /* 0xffffffffff087424 */ /* 0x000fe200078e00ff */
[----:B------:R-:W-:Y:S02]  /*4ab0*/  IADD3.X R17, R17, UR13, RZ, P4, !PT ;  /* 0x0000000d11117c10 */ /* 0x000fe4000a7fe4ff */
[----:B------:R-:W-:-:S02]  /*4ac0*/  ISETP.LT.U32.AND P1, PT, R3, 0x3, P1 ;  /* 0x000000030300780c */ /* 0x000fc40000f21070 */
[----:B------:R-:W-:Y:S01]  /*4ad0*/  PRMT R13, RZ, 0x7610, R13 ;  /* 0x00007610ff0d7816 */ /* 0x000fe2000000000d */
[----:B------:R-:W0:Y:S01]  /*4ae0*/  @P3 S2R R5, SR_CgaCtaId ;  /* 0x0000000000053919 */ /* 0x000e220000008800 */
[----:B------:R-:W-:-:S04]  /*4af0*/  @P3 MOV R4, 0x400 ;  /* 0x0000040000043802 */ /* 0x000fc80000000f00 */
[----:B0-----:R-:W-:Y:S01]  /*4b00*/  @P3 LEA R6, R5, R4, 0x18 ;  /* 0x0000000405063211 */ /* 0x001fe200078ec0ff */
[----:B------:R-:W-:-:S03]  /*4b10*/  IMAD.WIDE.U32 R4, R12, -0x55555555, RZ ;  /* 0xaaaaaaab0c047825 */ /* 0x000fc600078e00ff */
[----:B------:R0:W-:Y:S01]  /*4b20*/  @P3 SYNCS.ARRIVE.TRANS64.A1T0 RZ, [R6+URZ+0x48], RZ ;  /* 0x000048ff06ff39a7 */ /* 0x0001e2000810003f */
[----:B------:R-:W-:Y:S02]  /*4b30*/  ISETP.GE.U32.AND P3, PT, R3, 0x3, PT ;  /* 0x000000030300780c */ /* 0x000fe40003f66070 */
[----:B------:R-:W-:Y:S02]  /*4b40*/  SHF.R.U32.HI R7, RZ, 0x1, R5 ;  /* 0x00000001ff077819 */ /* 0x000fe40000011605 */
[----:B------:R-:W-:Y:S02]  /*4b50*/  SEL R5, RZ, 0x1, !P1 ;  /* 0x00000001ff057807 */ /* 0x000fe40004800000 */
[----:B------:R-:W-:Y:S01]  /*4b60*/  ISETP.GE.U32.AND P1, PT, R16, UR4, PT ;  /* 0x0000000410007c0c */ /* 0x000fe2000bf26070 */
[----:B------:R-:W-:Y:S01]  /*4b70*/  IMAD R12, R7, -0x3, R12 ;  /* 0xfffffffd070c7824 */ /* 0x000fe200078e020c */
[----:B------:R-:W-:Y:S02]  /*4b80*/  LOP3.LUT R0, R0, R5, RZ, 0x3c, !PT ;  /* 0x0000000500007212 */ /* 0x000fe400078e3cff */
[----:B------:R-:W-:-:S02]  /*4b90*/  ISETP.GE.U32.AND.EX P1, PT, R17, UR5, PT, P1 ;  /* 0x0000000511007c0c */ /* 0x000fc4000bf26110 */
[----:B------:R-:W-:Y:S02]  /*4ba0*/  PRMT R4, RZ, 0x7610, R4 ;  /* 0x00007610ff047816 */ /* 0x000fe40000000004 */
[----:B------:R-:W-:Y:S01]  /*4bb0*/  @P3 LOP3.LUT R0, R0, 0x1, R7, 0x78, !PT ;  /* 0x0000000100003812 */ /* 0x000fe200078e7807 */
[----:B------:R-:W-:-:S08]  /*4bc0*/  IMAD.MOV.U32 R7, RZ, RZ, -0x1 ;  /* 0xffffffffff077424 */ /* 0x000fd000078e00ff */
[----:B0-----:R-:W-:Y:S05]  /*4bd0*/  @P1 BRA `(.L_x_111) ;  /* 0x00000004004c1947 */ /* 0x001fea0003800000 */
[----:B------:R-:W-:Y:S01]  /*4be0*/  ULDC.64 UR4, c[0x0][0x628] ;  /* 0x00018a0000047ab9 */ /* 0x000fe20000000a00 */
[----:B------:R-:W0:Y:S01]  /*4bf0*/  S2R R15, SR_CTAID.X ;  /* 0x00000000000f7919 */ /* 0x000e220000002500 */
[----:B------:R-:W-:Y:S01]  /*4c00*/  ISETP.NE.U32.AND P1, PT, RZ, UR4, PT ;  /* 0x00000004ff007c0c */ /* 0x000fe2000bf25070 */
[----:B------:R-:W-:Y:S01]  /*4c10*/  ULDC UR7, c[0x0][0x630] ;  /* 0x00018c0000077ab9 */ /* 0x000fe20000000800 */
[----:B------:R-:W-:Y:S01]  /*4c20*/  IMAD.MOV.U32 R4, RZ, RZ, R16 ;  /* 0x000000ffff047224 */ /* 0x000fe200078e0010 */
[----:B------:R-:W1:Y:S01]  /*4c30*/  S2R R14, SR_CTAID.Y ;  /* 0x00000000000e7919 */ /* 0x000e620000002600 */
[----:B------:R-:W-:Y:S01]  /*4c40*/  ISETP.NE.AND.EX P1, PT, RZ, UR5, PT, P1 ;  /* 0x00000005ff007c0c */ /* 0x000fe2000bf25310 */
[----:B------:R-:W-:-:S12]  /*4c50*/  IMAD.MOV.U32 R5, RZ, RZ, R17 ;  /* 0x000000ffff057224 */ /* 0x000fd800078e0011 */
[----:B------:R-:W-:Y:S05]  /*4c60*/  @!P1 BRA `(.L_x_112) ;  /* 0x0000000000289947 */ /* 0x000fea0003800000 */
[----:B------:R-:W-:Y:S02]  /*4c70*/  ULDC UR6, c[0x0][0x634] ;  /* 0x00018d0000067ab9 */ /* 0x000fe40000000800 */
[----:B------:R-:W-:-:S05]  /*4c80*/  IADD3 R9, P1, R16, UR6, RZ ;  /* 0x0000000610097c10 */ /* 0x000fca000ff3e0ff */
[----:B------:R-:W-:-:S04]  /*4c90*/  IMAD.X R21, RZ, RZ, R17, P1 ;  /* 0x000000ffff157224 */ /* 0x000fc800008e0611 */
[----:B------:R-:W-:-:S04]  /*4ca0*/  IMAD.WIDE.U32 R6, R21, UR4, RZ ;  /* 0x0000000415067c25 */ /* 0x000fc8000f8e00ff */
[----:B------:R-:W-:-:S04]  /*4cb0*/  IMAD.WIDE.U32 R6, P1, R9, UR5, R6 ;  /* 0x0000000509067c25 */ /* 0x000fc8000f820006 */
[----:B------:R-:W-:-:S04]  /*4cc0*/  IMAD.WIDE.U32 R8, R9, UR4, RZ ;  /* 0x0000000409087c25 */ /* 0x000fc8000f8e00ff */
[----:B------:R-:W-:Y:S01]  /*4cd0*/  IMAD.X R5, RZ, RZ, RZ, P1 ;  /* 0x000000ffff057224 */ /* 0x000fe200008e06ff */
[----:B------:R-:W-:Y:S01]  /*4ce0*/  IADD3 RZ, P1, R9, R6, RZ ;  /* 0x0000000609ff7210 */ /* 0x000fe20007f3e0ff */
[----:B------:R-:W-:-:S04]  /*4cf0*/  IMAD.MOV.U32 R4, RZ, RZ, R7 ;  /* 0x000000ffff047224 */ /* 0x000fc800078e0007 */
[----:B------:R-:W-:-:S08]  /*4d00*/  IMAD.WIDE.U32.X R4, R21, UR5, R4, P1 ;  /* 0x0000000515047c25 */ /* 0x000fd000088e0404 */
.L_x_112:
[--C-:B------:R-:W-:Y:S01]  /*4d10*/  SHF.R.U64 R8, R4, UR7, R5.reuse ;  /* 0x0000000704087c19 */ /* 0x100fe20008001205 */
[----:B------:R-:W-:Y:S01]  /*4d20*/  ULDC.64 UR4, c[0x0][0x620] ;  /* 0x0001880000047ab9 */ /* 0x000fe20000000a00 */
[----:B------:R-:W-:Y:S01]  /*4d30*/  SHF.R.U32.HI R4, RZ, UR7, R5 ;  /* 0x00000007ff047c19 */ /* 0x000fe20008011605 */
[----:B------:R-:W2:Y:S01]  /*4d40*/  LDC R24, c[0x0][0x144] ;  /* 0x00005100ff187b82 */ /* 0x000ea20000000800 */
[----:B------:R-:W-:Y:S01]  /*4d50*/  IADD3 R7, P1, RZ, -R8, RZ ;  /* 0x80000008ff077210 */ /* 0x000fe20007f3e0ff */
[----:B------:R-:W-:Y:S01]  /*4d60*/  ULDC.64 UR8, c[0x0][0x640] ;  /* 0x0001900000087ab9 */ /* 0x000fe20000000a00 */
[----:B0-----:R-:W-:Y:S01]  /*4d70*/  I2FP.F32.U32 R9, R15 ;  /* 0x0000000f00097245 */ /* 0x001fe20000201000 */
[----:B------:R-:W-:Y:S02]  /*4d80*/  ULDC UR6, c[0x0][0x608] ;  /* 0x0001820000067ab9 */ /* 0x000fe40000000800 */
[----:B------:R-:W-:Y:S01]  /*4d90*/  IMAD.X R4, RZ, RZ, ~R4, P1 ;  /* 0x000000ffff047224 */ /* 0x000fe200008e0e04 */
[----:B------:R-:W-:Y:S01]  /*4da0*/  ISETP.NE.U32.AND P1, PT, RZ, UR8, PT ;  /* 0x00000008ff007c0c */ /* 0x000fe2000bf25070 */
[----:B------:R-:W0:Y:S02]  /*4db0*/  LDC R21, c[0x0][0x148] ;  /* 0x00005200ff157b82 */ /* 0x000e240000000800 */
[----:B------:R-:W-:Y:S01]  /*4dc0*/  IMAD R6, R4, UR4, RZ ;  /* 0x0000000404067c24 */ /* 0x000fe2000f8e02ff */
[----:B------:R-:W-:Y:S01]  /*4dd0*/  ISETP.NE.AND.EX P1, PT, RZ, UR9, PT, P1 ;  /* 0x00000009ff007c0c */ /* 0x000fe2000bf25310 */
[----:B------:R-:W-:Y:S01]  /*4de0*/  IMAD.WIDE.U32 R4, R7, UR4, R16 ;  /* 0x0000000407047c25 */ /* 0x000fe2000f8e0010 */
[----:B------:R-:W-:-:S03]  /*4df0*/  ULDC UR4, c[0x0][0x150] ;  /* 0x0000540000047ab9 */ /* 0x000fc60000000800 */
[----:B------:R-:W-:Y:S02]  /*4e00*/  IMAD R7, R7, UR5, R6 ;  /* 0x0000000507077c24 */ /* 0x000fe4000f8e0206 */
[----:B------:R-:W-:Y:S01]  /*4e10*/  FMUL R6, R9, UR4 ;  /* 0x0000000409067c20 */ /* 0x000fe20008400000 */
[----:B------:R-:W-:Y:S01]  /*4e20*/  ULDC UR4, c[0x0][0x618] ;  /* 0x0001860000047ab9 */ /* 0x000fe20000000800 */
[----:B------:R-:W-:Y:S01]  /*4e30*/  ULDC UR5, c[0x0][0x154] ;  /* 0x0000550000057ab9 */ /* 0x000fe20000000800 */
[----:B------:R-:W-:-:S03]  /*4e40*/  IMAD.IADD R5, R5, 0x1, R7 ;  /* 0x0000000105057824 */ /* 0x000fc600078e0207 */
[----:B------:R-:W3:Y:S02]  /*4e50*/  F2I.U32.TRUNC.NTZ R6, R6 ;  /* 0x0000000600067305 */ /* 0x000ee4000020f000 */
[----:B------:R-:W-:Y:S02]  /*4e60*/  SHF.R.U64 R9, R4, UR4, R5 ;  /* 0x0000000404097c19 */ /* 0x000fe40008001205 */
[----:B-1----:R-:W-:-:S05]  /*4e70*/  I2FP.F32.U32 R4, R14 ;  /* 0x0000000e00047245 */ /* 0x002fca0000201000 */
[----:B------:R-:W-:Y:S01]  /*4e80*/  FMUL R22, R4, UR5 ;  /* 0x0000000504167c20 */ /* 0x000fe20008400000 */
[----:B------:R-:W-:Y:S01]  /*4e90*/  SHF.R.U32.HI R4, RZ, UR4, R5 ;  /* 0x00000004ff047c19 */ /* 0x000fe20008011605 */
[----:B------:R-:W-:-:S03]  /*4ea0*/  ULDC UR4, c[0x0][0x658] ;  /* 0x0001960000047ab9 */ /* 0x000fc60000000800 */
[--C-:B------:R-:W-:Y:S01]  /*4eb0*/  SHF.R.U64 R20, R9, UR6, R4.reuse ;  /* 0x0000000609147c19 */ /* 0x100fe20008001204 */
[----:B------:R-:W1:Y:S01]  /*4ec0*/  F2I.U32.TRUNC.NTZ R22, R22 ;  /* 0x0000001600167305 */ /* 0x000e62000020f000 */
[----:B------:R-:W-:Y:S01]  /*4ed0*/  SHF.R.U32.HI R5, RZ, UR6, R4 ;  /* 0x00000006ff057c19 */ /* 0x000fe20008011604 */
[----:B---3--:R-:W-:-:S03]  /*4ee0*/  IMAD.MOV R6, RZ, RZ, -R6 ;  /* 0x000000ffff067224 */ /* 0x008fc600078e0a06 */
[----:B------:R-:W-:Y:S01]  /*4ef0*/  SHF.R.U64 R18, R20, UR4, R5 ;  /* 0x0000000414127c19 */ /* 0x000fe20008001205 */
[----:B--2---:R-:W-:Y:S01]  /*4f00*/  IMAD R15, R24, R6, R15 ;  /* 0x00000006180f7224 */ /* 0x004fe200078e020f */
[----:B------:R-:W-:-:S03]  /*4f10*/  SHF.R.U32.HI R23, RZ, UR4, R5 ;  /* 0x00000004ff177c19 */ /* 0x000fc60008011605 */
[----:B------:R-:W-:Y:S02]  /*4f20*/  IMAD.MOV.U32 R4, RZ, RZ, R18 ;  /* 0x000000ffff047224 */ /* 0x000fe400078e0012 */
[----:B------:R-:W-:Y:S01]  /*4f30*/  IMAD.MOV.U32 R5, RZ, RZ, R23 ;  /* 0x000000ffff057224 */ /* 0x000fe200078e0017 */
[----:B-1----:R-:W-:Y:S06]  /*4f40*/  @!P1 BRA `(.L_x_113) ;  /* 0x0000000000289947 */ /* 0x002fec0003800000 */
[----:B------:R-:W-:Y:S02]  /*4f50*/  ULDC UR4, c[0x0][0x64c] ;  /* 0x0001930000047ab9 */ /* 0x000fe40000000800 */
[----:B------:R-:W-:-:S05]  /*4f60*/  IADD3 R5, P1, R18, UR4, RZ ;  /* 0x0000000412057c10 */ /* 0x000fca000ff3e0ff */
[----:B------:R-:W-:-:S04]  /*4f70*/  IMAD.X R23, RZ, RZ, R23, P1 ;  /* 0x000000ffff177224 */ /* 0x000fc800008e0617 */
[----:B------:R-:W-:-:S04]  /*4f80*/  IMAD.WIDE.U32 R6, R23, UR8, RZ ;  /* 0x0000000817067c25 */ /* 0x000fc8000f8e00ff */
[----:B------:R-:W-:-:S04]  /*4f90*/  IMAD.WIDE.U32 R6, P1, R5, UR9, R6 ;  /* 0x0000000905067c25 */ /* 0x000fc8000f820006 */
[----:B------:R-:W-:-:S04]  /*4fa0*/  IMAD.WIDE.U32 R4, R5, UR8, RZ ;  /* 0x0000000805047c25 */ /* 0x000fc8000f8e00ff */
[----:B------:R-:W-:Y:S01]  /*4fb0*/  IMAD.MOV.U32 R4, RZ, RZ, R7 ;  /* 0x000000ffff047224 */ /* 0x000fe200078e0007 */
[----:B------:R-:W-:Y:S01]  /*4fc0*/  IADD3 RZ, P3, R5, R6, RZ ;  /* 0x0000000605ff7210 */ /* 0x000fe20007f7e0ff */
[----:B------:R-:W-:-:S04]  /*4fd0*/  IMAD.X R5, RZ, RZ, RZ, P1 ;  /* 0x000000ffff057224 */ /* 0x000fc800008e06ff */
[----:B------:R-:W-:-:S08]  /*4fe0*/  IMAD.WIDE.U32.X R4, R23, UR9, R4, P3 ;  /* 0x0000000917047c25 */ /* 0x000fd000098e0404 */
.L_x_113:
[----:B------:R-:W-:Y:S01]  /*4ff0*/  ISETP.NE.AND P1, PT, R2, 0x1, PT ;  /* 0x000000010200780c */ /* 0x000fe20003f25270 */
[----:B------:R-:W-:Y:S01]  /*5000*/  ULDC UR4, c[0x0][0x648] ;  /* 0x0001920000047ab9 */ /* 0x000fe20000000800 */
[----:B------:R-:W-:Y:S01]  /*5010*/  LOP3.LUT R20, R20, UR17, RZ, 0xc0, !PT ;  /* 0x0000001114147c12 */ /* 0x000fe2000f8ec0ff */
[----:B------:R-:W-:Y:S01]  /*5020*/  IMAD.MOV R22, RZ, RZ, -R22 ;  /* 0x000000ffff167224 */ /* 0x000fe200078e0a16 */
[----:B------:R-:W-:Y:S01]  /*5030*/  SHF.R.U64 R5, R4, UR4, R5 ;  /* 0x0000000404057c19 */ /* 0x000fe20008001205 */
[----:B------:R-:W-:Y:S01]  /*5040*/  ULDC UR4, c[0x0][0x638] ;  /* 0x00018e0000047ab9 */ /* 0x000fe20000000800 */
[----:B------:R-:W-:Y:S01]  /*5050*/  LOP3.LUT R9, R9, UR16, RZ, 0xc0, !PT ;  /* 0x0000001009097c12 */ /* 0x000fe2000f8ec0ff */
[----:B------:R-:W-:Y:S01]  /*5060*/  ULDC UR5, c[0x0][0x610] ;  /* 0x0001840000057ab9 */ /* 0x000fe20000000800 */
[----:B------:R-:W-:Y:S02]  /*5070*/  IMAD.MOV.U32 R4, RZ, RZ, 0x1 ;  /* 0x00000001ff047424 */ /* 0x000fe400078e00ff */
[----:B------:R-:W-:-:S02]  /*5080*/  IMAD.MOV R7, RZ, RZ, -R5 ;  /* 0x000000ffff077224 */ /* 0x000fc400078e0a05 */
[----:B------:R-:W-:Y:S02]  /*5090*/  IMAD R20, R5, UR18, R20 ;  /* 0x0000001205147c24 */ /* 0x000fe4000f8e0214 */
[----:B0-----:R-:W-:Y:S02]  /*50a0*/  @P1 IMAD R15, R21, R22, R14 ;  /* 0x00000016150f1224 */ /* 0x001fe400078e020e */
[----:B------:R-:W-:Y:S01]  /*50b0*/  IMAD R18, R7, UR4, R18 ;  /* 0x0000000407127c24 */ /* 0x000fe2000f8e0212 */
[----:B------:R-:W-:Y:S01]  /*50c0*/  ULDC UR4, c[0x0][0x600] ;  /* 0x0001800000047ab9 */ /* 0x000fe20000000800 */
[----:B------:R-:W-:Y:S02]  /*50d0*/  IMAD R15, R20, UR5, R15 ;  /* 0x00000005140f7c24 */ /* 0x000fe4000f8e020f */
[----:B------:R-:W-:-:S05]  /*50e0*/  IMAD R18, R18, UR4, R9 ;  /* 0x0000000412127c24 */ /* 0x000fca000f8e0209 */
[----:B------:R-:W-:Y:S02]  /*50f0*/  SEL R9, R18, R15, !P1 ;  /* 0x0000000f12097207 */ /* 0x000fe40004800000 */
[----:B------:R-:W-:-:S07]  /*5100*/  SEL R7, R15, R18, !P1 ;  /* 0x000000120f077207 */ /* 0x000fce0004800000 */
.L_x_111:
[----:B------:R-:W-:Y:S05]  /*5110*/  BSYNC B1 ;  /* 0x0000000000017941 */ /* 0x000fea0003800000 */
.L_x_110:
[----:B------:R-:W-:-:S13]  /*5120*/  LOP3.LUT P1, RZ, R4, 0xff, RZ, 0xc0, !PT ;  /* 0x000000ff04ff7812 */ /* 0x000fda000782c0ff */
[----:B------:R-:W-:Y:S05]  /*5130*/  @P1 BRA `(.L_x_114) ;  /* 0xfffffff4004c1947 */ /* 0x000fea000383ffff */
[----:B------:R-:W-:Y:S05]  /*5140*/  BSYNC B0 ;  /* 0x0000000000007941 */ /* 0x000fea0003800000 */
.L_x_102:
[----:B------:R-:W-:-:S03]  /*5150*/  UMOV UR4, 0xffffffff ;  /* 0xffffffff00047882 */ /* 0x000fc60000000000 */
[----:B------:R-:W-:Y:S05]  /*5160*/  BRA.DIV UR4, `(.L_x_115) ;  /* 0x0000000204f07947 */ /* 0x000fea000b800000 */
[----:B------:R-:W-:-:S13]  /*5170*/  ELECT P6, URZ, PT ;  /* 0x00000000003f782f */ /* 0x000fda00038c0000 */
.L_x_128:
[----:B------:R-:W-:Y:S04]  /*5180*/  BSSY B0, `(.L_x_116) ;  /* 0x0000022000007945 */ /* 0x000fe80003800000 */
[----:B------:R-:W-:Y:S05]  /*5190*/  @!P6 BRA `(.L_x_117) ;  /* 0x000000000080e947 */ /* 0x000fea0003800000 */
[----:B------:R-:W-:-:S04]  /*51a0*/  LOP3.LUT R19, R19, 0x2, RZ, 0xfc, !PT ;  /* 0x0000000213137812 */ /* 0x000fc800078efcff */
[----:B------:R-:W-:-:S13]  /*51b0*/  ISETP.NE.AND P0, PT, R19, 0x3, PT ;  /* 0x000000031300780c */ /* 0x000fda0003f05270 */
[----:B------:R-:W-:Y:S05]  /*51c0*/  @!P0 BRA `(.L_x_118) ;  /* 0x0000000000048947 */ /* 0x000fea0003800000 */
[----:B------:R-:W-:Y:S01]  /*51d0*/  BPT.TRAP 0x1 ;  /* 0x000000040000795c */ /* 0x000fe20000300000 */
.L_x_118:
[----:B------:R-:W0:Y:S01]  /*51e0*/  S2R R3, SR_CgaCtaId ;  /* 0x0000000000037919 */ /* 0x000e220000008800 */
[----:B------:R-:W-:-:S04]  /*51f0*/  MOV R2, 0x400 ;  /* 0x0000040000027802 */ /* 0x000fc80000000f00 */
[----:B0-----:R-:W-:Y:S02]  /*5200*/  LEA R3, R3, R2, 0x18 ;  /* 0x0000000203037211 */ /* 0x001fe400078ec0ff */
[----:B------:R-:W-:-:S03]  /*5210*/  SHF.L.U32 R2, R0, 0x1f, RZ ;  /* 0x0000001f00027819 */ /* 0x000fc600000006ff */
[----:B------:R-:W-:-:S04]  /*5220*/  VIADD R3, R3, 0x18 ;  /* 0x0000001803037836 */ /* 0x000fc80000000000 */
[C---:B------:R-:W-:Y:S02]  /*5230*/  IMAD R7, R12.reuse, 0x8, R3 ;  /* 0x000000080c077824 */ /* 0x040fe400078e0203 */
[----:B------:R-:W-:Y:S02]  /*5240*/  VIADD R12, R12, 0x1 ;  /* 0x000000010c0c7836 */ /* 0x000fe40000000000 */
[----:B------:R-:W0:Y:S03]  /*5250*/  SYNCS.PHASECHK.TRANS64.TRYWAIT P0, [R7+URZ], R2 ;  /* 0x00000002070075a7 */ /* 0x000e26000800017f */
[----:B------:R-:W-:-:S04]  /*5260*/  ISETP.NE.AND P1, PT, R12, 0x3, PT ;  /* 0x000000030c00780c */ /* 0x000fc80003f25270 */
[----:B------:R-:W-:Y:S02]  /*5270*/  SEL R5, RZ, 0x1, P1 ;  /* 0x00000001ff057807 */ /* 0x000fe40000800000 */
[----:B------:R-:W-:Y:S02]  /*5280*/  SEL R12, R12, RZ, P1 ;  /* 0x000000ff0c0c7207 */ /* 0x000fe40000800000 */
[----:B------:R-:W-:-:S03]  /*5290*/  LOP3.LUT R5, R0, R5, RZ, 0x3c, !PT ;  /* 0x0000000500057212 */ /* 0x000fc600078e3cff */
[----:B------:R-:W-:Y:S01]  /*52a0*/  IMAD R9, R12, 0x8, R3 ;  /* 0x000000080c097824 */ /* 0x000fe200078e0203 */
[----:B------:R-:W-:Y:S01]  /*52b0*/  SHF.L.U32 R4, R5, 0x1f, RZ ;  /* 0x0000001f05047819 */ /* 0x000fe200000006ff */
[----:B0-----:R-:W-:Y:S06]  /*52c0*/  @!P0 BRA `(.L_x_119) ;  /* 0x0000000000b88947 */ /* 0x001fec0003800000 */
.L_x_129:
[----:B------:R-:W1:Y:S01]  /*52d0*/  SYNCS.PHASECHK.TRANS64.TRYWAIT P0, [R9+URZ], R4 ;  /* 0x00000004090075a7 */ /* 0x000e62000800017f */
[----:B------:R-:W-:-:S05]  /*52e0*/  VIADD R0, R12, 0x1 ;  /* 0x000000010c007836 */ /* 0x000fca0000000000 */
[----:B------:R-:W-:-:S04]  /*52f0*/  ISETP.NE.AND P1, PT, R0, 0x3, PT ;  /* 0x000000030000780c */ /* 0x000fc80003f25270 */
[----:B0-----:R-:W-:Y:S02]  /*5300*/  SEL R2, RZ, 0x1, P1 ;  /* 0x00000001ff027807 */ /* 0x001fe40000800000 */
[----:B------:R-:W-:Y:S02]  /*5310*/  SEL R0, R0, RZ, P1 ;  /* 0x000000ff00007207 */ /* 0x000fe40000800000 */
[----:B------:R-:W-:Y:S01]  /*5320*/  LOP3.LUT R2, R5, R2, RZ, 0x3c, !PT ;  /* 0x0000000205027212 */ /* 0x000fe200078e3cff */
[----:B-1----:R-:W-:Y:S06]  /*5330*/  @!P0 BRA `(.L_x_120) ;  /* 0x0000000000b08947 */ /* 0x002fec0003800000 */
.L_x_130:
[----:B------:R-:W-:Y:S01]  /*5340*/  IMAD R3, R0, 0x8, R3 ;  /* 0x0000000800037824 */ /* 0x000fe200078e0203 */
[----:B------:R-:W-:-:S07]  /*5350*/  SHF.L.U32 R0, R2, 0x1f, RZ ;  /* 0x0000001f02007819 */ /* 0x000fce00000006ff */
.L_x_121:
[----:B-1----:R1:W2:Y:S02]  /*5360*/  SYNCS.PHASECHK.TRANS64.TRYWAIT P0, [R3+URZ], R0 ;  /* 0x00000000030075a7 */ /* 0x0022a4000800017f */
[----:B--2---:R-:W-:Y:S05]  /*5370*/  @!P0 NANOSLEEP.SYNCS 0x989680 ;  /* 0x009896800000895d */ /* 0x004fea0003900000 */
[----:B------:R-:W2:Y:S02]  /*5380*/  @!P0 SYNCS.PHASECHK.TRANS64 P0, [R3+URZ], R0 ;  /* 0x00000000030085a7 */ /* 0x000ea4000800007f */
[----:B--2---:R-:W-:Y:S05]  /*5390*/  @!P0 BRA `(.L_x_121) ;  /* 0xfffffffc00f08947 */ /* 0x004fea000383ffff */
.L_x_117:
[----:B------:R-:W-:Y:S05]  /*53a0*/  BSYNC B0 ;  /* 0x0000000000007941 */ /* 0x000fea0003800000 */
.L_x_116:
[----:B------:R-:W-:Y:S05]  /*53b0*/  EXIT ;  /* 0x000000000000794d */ /* 0x000fea0003800000 */
.L_x_17:
[----:B---3--:R3:W4:Y:S02]  /*53c0*/  SYNCS.PHASECHK.TRANS64.TRYWAIT P1, [R3+URZ], R0 ;  /* 0x00000000030075a7 */ /* 0x008724000802017f */
[----:B----4-:R-:W-:Y:S05]  /*53d0*/  @!P1 NANOSLEEP.SYNCS 0x989680 ;  /* 0x009896800000995d */ /* 0x010fea0003900000 */
[----:B------:R-:W4:Y:S02]  /*53e0*/  @!P1 SYNCS.PHASECHK.TRANS64 P1, [R3+URZ], R0 ;  /* 0x00000000030095a7 */ /* 0x000f24000802007f */
[----:B----4-:R-:W-:Y:S05]  /*53f0*/  @!P1 BRA `(.L_x_17) ;  /* 0xfffffffc00f09947 */ /* 0x010fea000383ffff */
[----:B------:R-:W-:Y:S05]  /*5400*/  BRA `(.L_x_16) ;  /* 0xffffffbc00887947 */ /* 0x000fea000383ffff */
.L_x_22:
[----:B-1----:R1:W2:Y:S02]  /*5410*/  SYNCS.PHASECHK.TRANS64.TRYWAIT P1, [R5+URZ], R4 ;  /* 0x00000004050075a7 */ /* 0x0022a4000802017f */
[----:B--2---:R-:W-:Y:S05]  /*5420*/  @!P1 NANOSLEEP.SYNCS 0x989680 ;  /* 0x009896800000995d */ /* 0x004fea0003900000 */
[----:B------:R-:W2:Y:S02]  /*5430*/  @!P1 SYNCS.PHASECHK.TRANS64 P1, [R5+URZ], R4 ;  /* 0x00000004050095a7 */ /* 0x000ea4000802007f */
[----:B--2---:R-:W-:Y:S05]  /*5440*/  @!P1 BRA `(.L_x_22) ;  /* 0xfffffffc00f09947 */ /* 0x004fea000383ffff */
[----:B------:R-:W-:Y:S05]  /*5450*/  BRA `(.L_x_21) ;  /* 0xffffffc000387947 */ /* 0x000fea000383ffff */
.L_x_103:
[----:B------:R-:W-:Y:S01]  /*5460*/  BSSY B1, `(.L_x_122) ;  /* 0x0000006000017945 */ /* 0x000fe20003800000 */
[----:B------:R-:W-:-:S07]  /*5470*/  IMAD.MOV.U32 R15, RZ, RZ, -0x1 ;  /* 0xffffffffff0f7424 */ /* 0x000fce00078e00ff */
[----:B------:R-:W-:Y:S05]  /*5480*/  WARPSYNC.COLLECTIVE R15, `(.L_x_123) ;  /* 0x000000000f0c7348 */ /* 0x000fea0003c00000 */
[----:B------:R-:W-:Y:S02]  /*5490*/  ELECT P6, UR62, PT ;  /* 0x00000000003e782f */ /* 0x000fe400038c0000 */
[----:B------:R-:W-:Y:S01]  /*54a0*/  MOV R14, UR62 ;  /* 0x0000003e000e7c02 */ /* 0x000fe20008000f00 */
[----:B------:R-:W-:Y:S10]  /*54b0*/  ENDCOLLECTIVE ;  /* 0x000000000000791b */ /* 0x000ff40003800000 */
.L_x_123:
[----:B------:R-:W-:Y:S05]  /*54c0*/  BSYNC B1 ;  /* 0x0000000000017941 */ /* 0x000fea0003800000 */
.L_x_122:
[----:B------:R-:W-:Y:S05]  /*54d0*/  BRA `(.L_x_124) ;  /* 0xfffffff000707947 */ /* 0x000fea000383ffff */
.L_x_106:
[----:B0-----:R0:W1:Y:S02]  /*54e0*/  SYNCS.PHASECHK.TRANS64.TRYWAIT P1, [R14+URZ+0x18], R7 ;  /* 0x000018070e0075a7 */ /* 0x001064000802017f */
[----:B-1----:R-:W-:Y:S05]  /*54f0*/  @!P1 NANOSLEEP.SYNCS 0x989680 ;  /* 0x009896800000995d */ /* 0x002fea0003900000 */
[----:B------:R-:W1:Y:S02]  /*5500*/  @!P1 SYNCS.PHASECHK.TRANS64 P1, [R14+URZ+0x18], R7 ;  /* 0x000018070e0095a7 */ /* 0x000e64000802007f */
[----:B-1----:R-:W-:Y:S05]  /*5510*/  @!P1 BRA `(.L_x_106) ;  /* 0xfffffffc00f09947 */ /* 0x002fea000383ffff */
[----:B------:R-:W-:Y:S05]  /*5520*/  BRA `(.L_x_125) ;  /* 0xfffffff000a47947 */ /* 0x000fea000383ffff */
.L_x_115:
[----:B------:R-:W-:Y:S01]  /*5530*/  BSSY B0, `(.L_x_126) ;  /* 0x0000006000007945 */ /* 0x000fe20003800000 */
[----:B------:R-:W-:-:S07]  /*5540*/  IMAD.MOV.U32 R15, RZ, RZ, -0x1 ;  /* 0xffffffffff0f7424 */ /* 0x000fce00078e00ff */
[----:B------:R-:W-:Y:S05]  /*5550*/  WARPSYNC.COLLECTIVE R15, `(.L_x_127) ;  /* 0x000000000f0c7348 */ /* 0x000fea0003c00000 */
[----:B------:R-:W-:Y:S02]  /*5560*/  ELECT P6, UR62, PT ;  /* 0x00000000003e782f */ /* 0x000fe400038c0000 */
[----:B------:R-:W-:Y:S01]  /*5570*/  MOV R14, UR62 ;  /* 0x0000003e000e7c02 */ /* 0x000fe20008000f00 */
[----:B------:R-:W-:Y:S10]  /*5580*/  ENDCOLLECTIVE ;  /* 0x000000000000791b */ /* 0x000ff40003800000 */
.L_x_127:
[----:B------:R-:W-:Y:S05]  /*5590*/  BSYNC B0 ;  /* 0x0000000000007941 */ /* 0x000fea0003800000 */
.L_x_126:
[----:B------:R-:W-:Y:S05]  /*55a0*/  BRA `(.L_x_128) ;  /* 0xfffffff800f47947 */ /* 0x000fea000383ffff */
.L_x_119:
[----:B0-----:R0:W1:Y:S02]  /*55b0*/  SYNCS.PHASECHK.TRANS64.TRYWAIT P0, [R7+URZ], R2 ;  /* 0x00000002070075a7 */ /* 0x001064000800017f */
[----:B-1----:R-:W-:Y:S05]  /*55c0*/  @!P0 NANOSLEEP.SYNCS 0x989680 ;  /* 0x009896800000895d */ /* 0x002fea0003900000 */
[----:B------:R-:W1:Y:S02]  /*55d0*/  @!P0 SYNCS.PHASECHK.TRANS64 P0, [R7+URZ], R2 ;  /* 0x00000002070085a7 */ /* 0x000e64000800007f */
[----:B-1----:R-:W-:Y:S05]  /*55e0*/  @!P0 BRA `(.L_x_119) ;  /* 0xfffffffc00f08947 */ /* 0x002fea000383ffff */
[----:B------:R-:W-:Y:S05]  /*55f0*/  BRA `(.L_x_129) ;  /* 0xfffffffc00347947 */ /* 0x000fea000383ffff */
.L_x_120:
[----:B0-----:R0:W1:Y:S02]  /*5600*/  SYNCS.PHASECHK.TRANS64.TRYWAIT P0, [R9+URZ], R4 ;  /* 0x00000004090075a7 */ /* 0x001064000800017f */
[----:B-1----:R-:W-:Y:S05]  /*5610*/  @!P0 NANOSLEEP.SYNCS 0x989680 ;  /* 0x009896800000895d */ /* 0x002fea0003900000 */
[----:B------:R-:W1:Y:S02]  /*5620*/  @!P0 SYNCS.PHASECHK.TRANS64 P0, [R9+URZ], R4 ;  /* 0x00000004090085a7 */ /* 0x000e64000800007f */
[----:B-1----:R-:W-:Y:S05]  /*5630*/  @!P0 BRA `(.L_x_120) ;  /* 0xfffffffc00f08947 */ /* 0x002fea000383ffff */
[----:B------:R-:W-:Y:S05]  /*5640*/  BRA `(.L_x_130) ;  /* 0xfffffffc003c7947 */ /* 0x000fea000383ffff */
.L_x_131:
[----:B------:R-:W-:-:S00]  /*5650*/  BRA `(.L_x_131) ;  /* 0xfffffffc00fc7947 */ /* 0x000fc0000383ffff */
[----:B------:R-:W-:-:S00]  /*5660*/  NOP ;  /* 0x0000000000007918 */ /* 0x000fc00000000000 */
        /* <DEDUP_REMOVED lines=9> */
.L_x_132:


//--------------------- .nv.global.init           --------------------------
	.section	.nv.global.init,"aw",@progbits
.nv.global.init:
	.type		$str$22,@object
	.size		$str$22,($str$23 - $str$22)
$str$22:
        /*0000*/ 	.byte	0x6b, 0x5f, 0x74, 0x69, 0x6c, 0x65, 0x5f, 0x63, 0x6f, 0x75, 0x6e, 0x74, 0x20, 0x3e, 0x3d, 0x20
        /*0010*/ 	.byte	0x31, 0x00
	.type		$str$23,@object
	.size		$str$23,(__unnamed_1 - $str$23)
$str$23:
        /*0012*/ 	.byte	0x2f, 0x74, 0x6d, 0x70, 0x2f, 0x63, 0x75, 0x74, 0x6c, 0x61, 0x73, 0x73, 0x5f, 0x73, 0x77, 0x65
        /*0022*/ 	.byte	0x65, 0x70, 0x5f, 0x73, 0x72, 0x63, 0x2f, 0x69, 0x6e, 0x63, 0x6c, 0x75, 0x64, 0x65, 0x2f, 0x63
        /*0032*/ 	.byte	0x75, 0x74, 0x6c, 0x61, 0x73, 0x73, 0x2f, 0x67, 0x65, 0x6d, 0x6d, 0x2f, 0x63, 0x6f, 0x6c, 0x6c
        /*0042*/ 	.byte	0x65, 0x63, 0x74, 0x69, 0x76, 0x65, 0x2f, 0x73, 0x6d, 0x39, 0x30, 0x5f, 0x6d, 0x6d, 0x61, 0x5f
        /*0052*/ 	.byte	0x74, 0x6d, 0x61, 0x5f, 0x67, 0x6d, 0x6d, 0x61, 0x5f, 0x73, 0x73, 0x5f, 0x77, 0x61, 0x72, 0x70
        /*0062*/ 	.byte	0x73, 0x70, 0x65, 0x63, 0x69, 0x61, 0x6c, 0x69, 0x7a, 0x65, 0x64, 0x2e, 0x68, 0x70, 0x70, 0x00
	.type		__unnamed_1,@object
	.size		__unnamed_1,(.L_0 - __unnamed_1)
__unnamed_1:
        /*0072*/ 	.byte	0x76, 0x6f, 0x69, 0x64, 0x20, 0x63, 0x75, 0x74, 0x6c, 0x61, 0x73, 0x73, 0x3a, 0x3a, 0x67, 0x65
        /* <DEDUP_REMOVED lines=171> */
        /*0b32*/ 	.byte	0x3a, 0x3a, 0x69, 0x64, 0x65, 0x6e, 0x74, 0x69, 0x74, 0x79, 0x5d, 0x00
.L_0:


//--------------------- .nv.shared._ZN7cutlass13device_kernelINS_4gemm6kernel13GemmUniversalIN4cute5tupleIJiiiiEEENS1_10collective13CollectiveMmaINS1_34MainloopSm90TmaGmmaWarpSpecializedILi3ENS5_IJNS4_1CILi1EEESB_SB_EEENS1_35KernelTmaWarpSpecializedCooperativeEEENS5_IJNSA_ILi128EEENSA_ILi64EEESG_EEEaNS5_IJlSB_lEEEaSI_NS4_8TiledMMAINS4_8MMA_AtomIJNS4_4SM904GMMA26MMA_64x64x32_S32S8S8_SS_TNEEEENS4_6LayoutINS5_IJNSA_ILi2EEESB_SB_EEENS5_IJSB_NSA_ILi0EEESS_EEEEENS5_IJNS4_10UnderscoreESV_SV_EEEEENS4_13SM90_TMA_LOADENS4_14ComposedLayoutINS4_7SwizzleILi2ELi4ELi3EEENS4_18smem_ptr_flag_bitsILi8EEENSP_INS5_IJNSA_ILi8EEESG_EEENS5_IJSG_SB_EEEEEEEvNS4_8identityESY_S18_vS19_EENS_8epilogue10collective6detail29Sm90TmaWarpSpecializedAdapterINS1C_15DefaultEpilogueIaSI_SI_NS1B_6thread17LinearCombinationIaLi1EiiLNS1G_9ScaleType4KindE0ELNS_15FloatRoundStyleE2EaEENS1_15EpilogueDefaultEEEEEvvEEEEvNT_6ParamsE --------------------------
	.section	.nv.shared._ZN7cutlass13device_kernelINS_4gemm6kernel13GemmUniversalIN4cute5tupleIJiiiiEEENS1_10collective13CollectiveMmaINS1_34MainloopSm90TmaGmmaWarpSpecializedILi3ENS5_IJNS4_1CILi1EEESB_SB_EEENS1_35KernelTmaWarpSpecializedCooperativeEEENS5_IJNSA_ILi128EEENSA_ILi64EEESG_EEEaNS5_IJlSB_lEEEaSI_NS4_8TiledMMAINS4_8MMA_AtomIJNS4_4SM904GMMA26MMA_64x64x32_S32S8S8_SS_TNEEEENS4_6LayoutINS5_IJNSA_ILi2EEESB_SB_EEENS5_IJSB_NSA_ILi0EEESS_EEEEENS5_IJNS4_10UnderscoreESV_SV_EEEEENS4_13SM90_TMA_LOADENS4_14ComposedLayoutINS4_7SwizzleILi2ELi4ELi3EEENS4_18smem_ptr_flag_bitsILi8EEENSP_INS5_IJNSA_ILi8EEESG_EEENS5_IJSG_SB_EEEEEEEvNS4_8identityESY_S18_vS19_EENS_8epilogue10collective6detail29Sm90TmaWarpSpecializedAdapterINS1C_15DefaultEpilogueIaSI_SI_NS1B_6thread17LinearCombinationIaLi1EiiLNS1G_9ScaleType4KindE0ELNS_15FloatRoundStyleE2EaEENS1_15EpilogueDefaultEEEEEvvEEEEvNT_6ParamsE,"aw",@nobits
	.sectionflags	@""
	.align	16
	.zero		1024


//--------------------- .nv.shared.reserved.0     --------------------------
	.section	.nv.shared.reserved.0,"aw",@nobits
	.weak		__nv_reservedSMEM_offset_0_alias
	.size		__nv_reservedSMEM_offset_0_alias, 0, 0
	.other		__nv_reservedSMEM_offset_0_alias,@"STO_CUDA_RESERVED_SHARED STV_DEFAULT"
__nv_reservedSMEM_offset_0_alias:
	.zero		0


//--------------------- .nv.global                --------------------------
	.section	.nv.global,"aw",@nobits
.nv.global:
	.type		_ZN39_INTERNAL_b2de5611_4_k_cu_05e705e4_44724cute1_E,@object
	.size		_ZN39_INTERNAL_b2de5611_4_k_cu_05e705e4_44724cute1_E,(_ZN39_INTERNAL_b2de5611_4_k_cu_05e705e4_44724cuda3std3__45__cpo6cbeginE - _ZN39_INTERNAL_b2de5611_4_k_cu_05e705e4_44724cute1_E)
_ZN39_INTERNAL_b2de5611_4_k_cu_05e705e4_44724cute1_E:
	.zero		1
	.type		_ZN39_INTERNAL_b2de5611_4_k_cu_05e705e4_44724cuda3std3__45__cpo6cbeginE,@object
	.size		_ZN39_INTERNAL_b2de5611_4_k_cu_05e705e4_44724cuda3std3__45__cpo6cbeginE,(_ZN39_INTERNAL_b2de5611_4_k_cu_05e705e4_44724cuda3std3__48in_placeE - _ZN39_INTERNAL_b2de5611_4_k_cu_05e705e4_44724cuda3std3__45__cpo6cbeginE)
_ZN39_INTERNAL_b2de5611_4_k_cu_05e705e4_44724cuda3std3__45__cpo6cbeginE:
	.zero		1
	.type		_ZN39_INTERNAL_b2de5611_4_k_cu_05e705e4_44724cuda3std3__48in_placeE,@object
	.size		_ZN39_INTERNAL_b2de5611_4_k_cu_05e705e4_44724cuda3std3__48in_placeE,(_ZN39_INTERNAL_b2de5611_4_k_cu_05e705e4_44724cuda3std6ranges3__45__cpo9iter_moveE - _ZN39_INTERNAL_b2de5611_4_k_cu_05e705e4_44724cuda3std3__48in_placeE)
_ZN39_INTERNAL_b2de5611_4_k_cu_05e705e4_44724cuda3std3__48in_placeE:
	.zero		1
	.type		_ZN39_INTERNAL_b2de5611_4_k_cu_05e705e4_44724cuda3std6ranges3__45__cpo9iter_moveE,@object
	.size		_ZN39_INTERNAL_b2de5611_4_k_cu_05e705e4_44724cuda3std6ranges3__45__cpo9iter_moveE,(_ZN39_INTERNAL_b2de5611_4_k_cu_05e705e4_44724cuda3std3__45__cpo5beginE - _ZN39_INTERNAL_b2de5611_4_k_cu_05e705e4_44724cuda3std6ranges3__45__cpo9iter_moveE)
_ZN39_INTERNAL_b2de5611_4_k_cu_05e705e4_44724cuda3std6ranges3__45__cpo9iter_moveE:
	.zero		1
	.type		_ZN39_INTERNAL_b2de5611_4_k_cu_05e705e4_44724cuda3std3__45__cpo5beginE,@object
	.size		_ZN39_INTERNAL_b2de5611_4_k_cu_05e705e4_44724cuda3std3__45__cpo5beginE,(_ZN39_INTERNAL_b2de5611_4_k_cu_05e705e4_44724cuda3std3__441_GLOBAL__N__b2de5611_4_k_cu_05e705e4_44726ignoreE - _ZN39_INTERNAL_b2de5611_4_k_cu_05e705e4_44724cuda3std3__45__cpo5beginE)
_ZN39_INTERNAL_b2de5611_4_k_cu_05e705e4_44724cuda3std3__45__cpo5beginE:
	.zero		1
	.type		_ZN39_INTERNAL_b2de5611_4_k_cu_05e705e4_44724cuda3std3__441_GLOBAL__N__b2de5611_4_k_cu_05e705e4_44726ignoreE,@object
	.size		_ZN39_INTERNAL_b2de5611_4_k_cu_05e705e4_44724cuda3std3__441_GLOBAL__N__b2de5611_4_k_cu_05e705e4_44726ignoreE,(_ZN39_INTERNAL_b2de5611_4_k_cu_05e705e4_44724cute7productE - _ZN39_INTERNAL_b2de5611_4_k_cu_05e705e4_44724cuda3std3__441_GLOBAL__N__b2de5611_4_k_cu_05e705e4_44726ignoreE)
_ZN39_INTERNAL_b2de5611_4_k_cu_05e705e4_44724cuda3std3__441_GLOBAL__N__b2de5611_4_k_cu_05e705e4_44726ignoreE:
	.zero		1
	.type		_ZN39_INTERNAL_b2de5611_4_k_cu_05e705e4_44724cute7productE,@object
	.size		_ZN39_INTERNAL_b2de5611_4_k_cu_05e705e4_44724cute7productE,(_ZN39_INTERNAL_b2de5611_4_k_cu_05e705e4_44724cuda3std3__45__cpo3endE - _ZN39_INTERNAL_b2de5611_4_k_cu_05e705e4_44724cute7productE)
_ZN39_INTERNAL_b2de5611_4_k_cu_05e705e4_44724cute7productE:
	.zero		1
	.type		_ZN39_INTERNAL_b2de5611_4_k_cu_05e705e4_44724cuda3std3__45__cpo3endE,@object
	.size		_ZN39_INTERNAL_b2de5611_4_k_cu_05e705e4_44724cuda3std3__45__cpo3endE,(_ZN39_INTERNAL_b2de5611_4_k_cu_05e705e4_44724cuda3std3__419piecewise_constructE - _ZN39_INTERNAL_b2de5611_4_k_cu_05e705e4_44724cuda3std3__45__cpo3endE)
_ZN39_INTERNAL_b2de5611_4_k_cu_05e705e4_44724cuda3std3__45__cpo3endE:
	.zero		1
	.type		_ZN39_INTERNAL_b2de5611_4_k_cu_05e705e4_44724cuda3std3__419piecewise_constructE,@object
	.size		_ZN39_INTERNAL_b2de5611_4_k_cu_05e705e4_44724cuda3std3__419piecewise_constructE,(_ZN39_INTERNAL_b2de5611_4_k_cu_05e705e4_44724cuda3std3__45__cpo4cendE - _ZN39_INTERNAL_b2de5611_4_k_cu_05e705e4_44724cuda3std3__419piecewise_constructE)
_ZN39_INTERNAL_b2de5611_4_k_cu_05e705e4_44724cuda3std3__419piecewise_constructE:
	.zero		1
	.type		_ZN39_INTERNAL_b2de5611_4_k_cu_05e705e4_44724cuda3std3__45__cpo4cendE,@object
	.size		_ZN39_INTERNAL_b2de5611_4_k_cu_05e705e4_44724cuda3std3__45__cpo4cendE,(_ZN39_INTERNAL_b2de5611_4_k_cu_05e705e4_44724cuda3std6ranges3__45__cpo4swapE - _ZN39_INTERNAL_b2de5611_4_k_cu_05e705e4_44724cuda3std3__45__cpo4cendE)
_ZN39_INTERNAL_b2de5611_4_k_cu_05e705e4_44724cuda3std3__45__cpo4cendE:
	.zero		1
	.type		_ZN39_INTERNAL_b2de5611_4_k_cu_05e705e4_44724cuda3std6ranges3__45__cpo4swapE,@object
	.size		_ZN39_INTERNAL_b2de5611_4_k_cu_05e705e4_44724cuda3std6ranges3__45__cpo4swapE,(.L_8 - _ZN39_INTERNAL_b2de5611_4_k_cu_05e705e4_44724cuda3std6ranges3__45__cpo4swapE)
_ZN39_INTERNAL_b2de5611_4_k_cu_05e705e4_44724cuda3std6ranges3__45__cpo4swapE:
	.zero		1
.L_8:


//--------------------- .nv.constant0._ZN7cutlass13device_kernelINS_4gemm6kernel13GemmUniversalIN4cute5tupleIJiiiiEEENS1_10collective13CollectiveMmaINS1_34MainloopSm90TmaGmmaWarpSpecializedILi3ENS5_IJNS4_1CILi1EEESB_SB_EEENS1_35KernelTmaWarpSpecializedCooperativeEEENS5_IJNSA_ILi128EEENSA_ILi64EEESG_EEEaNS5_IJlSB_lEEEaSI_NS4_8TiledMMAINS4_8MMA_AtomIJNS4_4SM904GMMA26MMA_64x64x32_S32S8S8_SS_TNEEEENS4_6LayoutINS5_IJNSA_ILi2EEESB_SB_EEENS5_IJSB_NSA_ILi0EEESS_EEEEENS5_IJNS4_10UnderscoreESV_SV_EEEEENS4_13SM90_TMA_LOADENS4_14ComposedLayoutINS4_7SwizzleILi2ELi4ELi3EEENS4_18smem_ptr_flag_bitsILi8EEENSP_INS5_IJNSA_ILi8EEESG_EEENS5_IJSG_SB_EEEEEEEvNS4_8identityESY_S18_vS19_EENS_8epilogue10collective6detail29Sm90TmaWarpSpecializedAdapterINS1C_15DefaultEpilogueIaSI_SI_NS1B_6thread17LinearCombinationIaLi1EiiLNS1G_9ScaleType4KindE0ELNS_15FloatRoundStyleE2EaEENS1_15EpilogueDefaultEEEEEvvEEEEvNT_6ParamsE --------------------------
	.section	.nv.constant0._ZN7cutlass13device_kernelINS_4gemm6kernel13GemmUniversalIN4cute5tupleIJiiiiEEENS1_10collective13CollectiveMmaINS1_34MainloopSm90TmaGmmaWarpSpecializedILi3ENS5_IJNS4_1CILi1EEESB_SB_EEENS1_35KernelTmaWarpSpecializedCooperativeEEENS5_IJNSA_ILi128EEENSA_ILi64EEESG_EEEaNS5_IJlSB_lEEEaSI_NS4_8TiledMMAINS4_8MMA_AtomIJNS4_4SM904GMMA26MMA_64x64x32_S32S8S8_SS_TNEEEENS4_6LayoutINS5_IJNSA_ILi2EEESB_SB_EEENS5_IJSB_NSA_ILi0EEESS_EEEEENS5_IJNS4_10UnderscoreESV_SV_EEEEENS4_13SM90_TMA_LOADENS4_14ComposedLayoutINS4_7SwizzleILi2ELi4ELi3EEENS4_18smem_ptr_flag_bitsILi8EEENSP_INS5_IJNSA_ILi8EEESG_EEENS5_IJSG_SB_EEEEEEEvNS4_8identityESY_S18_vS19_EENS_8epilogue10collective6detail29Sm90TmaWarpSpecializedAdapterINS1C_15DefaultEpilogueIaSI_SI_NS1B_6thread17LinearCombinationIaLi1EiiLNS1G_9ScaleType4KindE0ELNS_15FloatRoundStyleE2EaEENS1_15EpilogueDefaultEEEEEvvEEEEvNT_6ParamsE,"a",@progbits
	.sectionflags	@""
	.align	4
.nv.constant0._ZN7cutlass13device_kernelINS_4gemm6kernel13GemmUniversalIN4cute5tupleIJiiiiEEENS1_10collective13CollectiveMmaINS1_34MainloopSm90TmaGmmaWarpSpecializedILi3ENS5_IJNS4_1CILi1EEESB_SB_EEENS1_35KernelTmaWarpSpecializedCooperativeEEENS5_IJNSA_ILi128EEENSA_ILi64EEESG_EEEaNS5_IJlSB_lEEEaSI_NS4_8TiledMMAINS4_8MMA_AtomIJNS4_4SM904GMMA26MMA_64x64x32_S32S8S8_SS_TNEEEENS4_6LayoutINS5_IJNSA_ILi2EEESB_SB_EEENS5_IJSB_NSA_ILi0EEESS_EEEEENS5_IJNS4_10UnderscoreESV_SV_EEEEENS4_13SM90_TMA_LOADENS4_14ComposedLayoutINS4_7SwizzleILi2ELi4ELi3EEENS4_18smem_ptr_flag_bitsILi8EEENSP_INS5_IJNSA_ILi8EEESG_EEENS5_IJSG_SB_EEEEEEEvNS4_8identityESY_S18_vS19_EENS_8epilogue10collective6detail29Sm90TmaWarpSpecializedAdapterINS1C_15DefaultEpilogueIaSI_SI_NS1B_6thread17LinearCombinationIaLi1EiiLNS1G_9ScaleType4KindE0ELNS_15FloatRoundStyleE2EaEENS1_15EpilogueDefaultEEEEEvvEEEEvNT_6ParamsE:
	.zero		1664


//--------------------- SYMBOLS --------------------------

	.type		.nv.reservedSmem.offset0,@object
	.size		.nv.reservedSmem.offset0,0x4
	.type		__assertfail,@function
